	.target	sm_90a

	.elftype	@"ET_EXEC"


//--------------------- .note.nv.tkinfo           --------------------------
	.section	.note.nv.tkinfo,"",@"SHT_NOTE"
	.sectionflags	@"SHF_NOTE_NV_TKINFO"
	.tkinfo
        /*0018*/ 	.word	0x00000002
        /*0030*/ 	.string	""
        /*0030*/ 	.string	"ptxas"
        /*0030*/ 	.string	"Cuda compilation tools, release 13.0, V13.0.88"
        /*0030*/ 	.string	"Build cuda_13.0.r13.0/compiler.36424714_0"
        /*0030*/ 	.string	"-arch sm_90a -m 64 "



//--------------------- .note.nv.cuinfo           --------------------------
	.section	.note.nv.cuinfo,"",@"SHT_NOTE"
	.sectionflags	@"SHF_NOTE_NV_CUINFO"
        /*0018*/ 	.short	0x0002
        /*001a*/ 	.short	0x005a
        /*001c*/ 	.short	0x0082
	.zero		2


//--------------------- .nv.info                  --------------------------
	.section	.nv.info,"",@"SHT_CUDA_INFO"
	.align	4


	//----- nvinfo : EIATTR_REGCOUNT
	.align		4
        /*0000*/ 	.byte	0x04, 0x2f
        /*0002*/ 	.short	(.L_15 - .L_14)
	.align		4
.L_14:
        /*0004*/ 	.word	index@(_ZN7cutlass13device_kernelINS_4gemm6kernel13GemmUniversalIN4cute5tupleIJiiiiEEENS1_10collective13CollectiveMmaINS1_34MainloopSm90TmaGmmaWarpSpecializedILi2ENS5_IJNS4_1CILi1EEESB_SB_EEENS1_32KernelTmaWarpSpecializedPingpongEEENS5_IJNSA_ILi64EEENSA_ILi128EEESF_EEENS_6half_tENS5_IJlSB_lEEESI_SJ_NS4_8TiledMMAINS4_8MMA_AtomIJNS4_4SM904GMMA26MMA_64x128x16_F32F16F16_SSILNSN_5MajorE0ELSP_0ELNSN_7ScaleInE1ELSQ_1EEEEEENS4_6LayoutISC_NS5_IJNSA_ILi0EEESU_SU_EEEEENS5_IJNS4_10UnderscoreESX_SX_EEEEENS4_13SM90_TMA_LOADENS4_14ComposedLayoutINS4_7SwizzleILi3ELi4ELi3EEENS4_18smem_ptr_flag_bitsILi16EEENST_INS5_IJNSA_ILi8EEESF_EEENS5_IJSF_SB_EEEEEEEvNS4_8identityES10_S1A_vS1B_EENS_8epilogue10collective6detail29Sm90TmaWarpSpecializedAdapterINS1E_15DefaultEpilogueISI_SJ_SJ_NS1D_6thread17LinearCombinationISI_Li1EffLNS1I_9ScaleType4KindE0ELNS_15FloatRoundStyleE2ESI_EENS1_15EpilogueDefaultEEEEEvvEEEEvNT_6ParamsE)
        /*0008*/ 	.word	0x000000a8


	//----- nvinfo : EIATTR_FRAME_SIZE
	.align		4
.L_15:
        /*000c*/ 	.byte	0x04, 0x11
        /*000e*/ 	.short	(.L_17 - .L_16)
	.align		4
.L_16:
        /*0010*/ 	.word	index@(_ZN7cutlass13device_kernelINS_4gemm6kernel13GemmUniversalIN4cute5tupleIJiiiiEEENS1_10collective13CollectiveMmaINS1_34MainloopSm90TmaGmmaWarpSpecializedILi2ENS5_IJNS4_1CILi1EEESB_SB_EEENS1_32KernelTmaWarpSpecializedPingpongEEENS5_IJNSA_ILi64EEENSA_ILi128EEESF_EEENS_6half_tENS5_IJlSB_lEEESI_SJ_NS4_8TiledMMAINS4_8MMA_AtomIJNS4_4SM904GMMA26MMA_64x128x16_F32F16F16_SSILNSN_5MajorE0ELSP_0ELNSN_7ScaleInE1ELSQ_1EEEEEENS4_6LayoutISC_NS5_IJNSA_ILi0EEESU_SU_EEEEENS5_IJNS4_10UnderscoreESX_SX_EEEEENS4_13SM90_TMA_LOADENS4_14ComposedLayoutINS4_7SwizzleILi3ELi4ELi3EEENS4_18smem_ptr_flag_bitsILi16EEENST_INS5_IJNSA_ILi8EEESF_EEENS5_IJSF_SB_EEEEEEEvNS4_8identityES10_S1A_vS1B_EENS_8epilogue10collective6detail29Sm90TmaWarpSpecializedAdapterINS1E_15DefaultEpilogueISI_SJ_SJ_NS1D_6thread17LinearCombinationISI_Li1EffLNS1I_9ScaleType4KindE0ELNS_15FloatRoundStyleE2ESI_EENS1_15EpilogueDefaultEEEEEvvEEEEvNT_6ParamsE)
        /*0014*/ 	.word	0x00000000


	//----- nvinfo : EIATTR_MIN_STACK_SIZE
	.align		4
.L_17:
        /*0018*/ 	.byte	0x04, 0x12
        /*001a*/ 	.short	(.L_19 - .L_18)
	.align		4
.L_18:
        /*001c*/ 	.word	index@(_ZN7cutlass13device_kernelINS_4gemm6kernel13GemmUniversalIN4cute5tupleIJiiiiEEENS1_10collective13CollectiveMmaINS1_34MainloopSm90TmaGmmaWarpSpecializedILi2ENS5_IJNS4_1CILi1EEESB_SB_EEENS1_32KernelTmaWarpSpecializedPingpongEEENS5_IJNSA_ILi64EEENSA_ILi128EEESF_EEENS_6half_tENS5_IJlSB_lEEESI_SJ_NS4_8TiledMMAINS4_8MMA_AtomIJNS4_4SM904GMMA26MMA_64x128x16_F32F16F16_SSILNSN_5MajorE0ELSP_0ELNSN_7ScaleInE1ELSQ_1EEEEEENS4_6LayoutISC_NS5_IJNSA_ILi0EEESU_SU_EEEEENS5_IJNS4_10UnderscoreESX_SX_EEEEENS4_13SM90_TMA_LOADENS4_14ComposedLayoutINS4_7SwizzleILi3ELi4ELi3EEENS4_18smem_ptr_flag_bitsILi16EEENST_INS5_IJNSA_ILi8EEESF_EEENS5_IJSF_SB_EEEEEEEvNS4_8identityES10_S1A_vS1B_EENS_8epilogue10collective6detail29Sm90TmaWarpSpecializedAdapterINS1E_15DefaultEpilogueISI_SJ_SJ_NS1D_6thread17LinearCombinationISI_Li1EffLNS1I_9ScaleType4KindE0ELNS_15FloatRoundStyleE2ESI_EENS1_15EpilogueDefaultEEEEEvvEEEEvNT_6ParamsE)
        /*0020*/ 	.word	0x00000000
.L_19:


//--------------------- .nv.compat                --------------------------
	.section	.nv.compat,"",@"SHT_CUDA_COMPAT_INFO"
	.align	4
        /*0000*/ 	.byte	0x02, 0x09, 0x01, 0x00, 0x02, 0x02, 0x04, 0x00, 0x02, 0x05, 0x05, 0x00, 0x03, 0x07, 0x01, 0x01
        /*0010*/ 	.byte	0x02, 0x03, 0x01, 0x00, 0x02, 0x06, 0x01, 0x00, 0x04, 0x0b, 0x08, 0x00, 0x00, 0x00, 0x00, 0x00
        /*0020*/ 	.byte	0x00, 0x00, 0x00, 0x00


//--------------------- .nv.info._ZN7cutlass13device_kernelINS_4gemm6kernel13GemmUniversalIN4cute5tupleIJiiiiEEENS1_10collective13CollectiveMmaINS1_34MainloopSm90TmaGmmaWarpSpecializedILi2ENS5_IJNS4_1CILi1EEESB_SB_EEENS1_32KernelTmaWarpSpecializedPingpongEEENS5_IJNSA_ILi64EEENSA_ILi128EEESF_EEENS_6half_tENS5_IJlSB_lEEESI_SJ_NS4_8TiledMMAINS4_8MMA_AtomIJNS4_4SM904GMMA26MMA_64x128x16_F32F16F16_SSILNSN_5MajorE0ELSP_0ELNSN_7ScaleInE1ELSQ_1EEEEEENS4_6LayoutISC_NS5_IJNSA_ILi0EEESU_SU_EEEEENS5_IJNS4_10UnderscoreESX_SX_EEEEENS4_13SM90_TMA_LOADENS4_14ComposedLayoutINS4_7SwizzleILi3ELi4ELi3EEENS4_18smem_ptr_flag_bitsILi16EEENST_INS5_IJNSA_ILi8EEESF_EEENS5_IJSF_SB_EEEEEEEvNS4_8identityES10_S1A_vS1B_EENS_8epilogue10collective6detail29Sm90TmaWarpSpecializedAdapterINS1E_15DefaultEpilogueISI_SJ_SJ_NS1D_6thread17LinearCombinationISI_Li1EffLNS1I_9ScaleType4KindE0ELNS_15FloatRoundStyleE2ESI_EENS1_15EpilogueDefaultEEEEEvvEEEEvNT_6ParamsE --------------------------
	.section	.nv.info._ZN7cutlass13device_kernelINS_4gemm6kernel13GemmUniversalIN4cute5tupleIJiiiiEEENS1_10collective13CollectiveMmaINS1_34MainloopSm90TmaGmmaWarpSpecializedILi2ENS5_IJNS4_1CILi1EEESB_SB_EEENS1_32KernelTmaWarpSpecializedPingpongEEENS5_IJNSA_ILi64EEENSA_ILi128EEESF_EEENS_6half_tENS5_IJlSB_lEEESI_SJ_NS4_8TiledMMAINS4_8MMA_AtomIJNS4_4SM904GMMA26MMA_64x128x16_F32F16F16_SSILNSN_5MajorE0ELSP_0ELNSN_7ScaleInE1ELSQ_1EEEEEENS4_6LayoutISC_NS5_IJNSA_ILi0EEESU_SU_EEEEENS5_IJNS4_10UnderscoreESX_SX_EEEEENS4_13SM90_TMA_LOADENS4_14ComposedLayoutINS4_7SwizzleILi3ELi4ELi3EEENS4_18smem_ptr_flag_bitsILi16EEENST_INS5_IJNSA_ILi8EEESF_EEENS5_IJSF_SB_EEEEEEEvNS4_8identityES10_S1A_vS1B_EENS_8epilogue10collective6detail29Sm90TmaWarpSpecializedAdapterINS1E_15DefaultEpilogueISI_SJ_SJ_NS1D_6thread17LinearCombinationISI_Li1EffLNS1I_9ScaleType4KindE0ELNS_15FloatRoundStyleE2ESI_EENS1_15EpilogueDefaultEEEEEvvEEEEvNT_6ParamsE,"",@"SHT_CUDA_INFO"
	.sectionflags	@""
	.align	4


	//----- nvinfo : EIATTR_CUDA_API_VERSION
	.align		4
        /*0000*/ 	.byte	0x04, 0x37
        /*0002*/ 	.short	(.L_21 - .L_20)
.L_20:
        /*0004*/ 	.word	0x00000082


	//----- nvinfo : EIATTR_KPARAM_INFO
	.align		4
.L_21:
        /*0008*/ 	.byte	0x04, 0x17
        /*000a*/ 	.short	(.L_23 - .L_22)
.L_22:
        /*000c*/ 	.word	0x00000000
        /*0010*/ 	.short	0x0000
        /*0012*/ 	.short	0x0070
        /*0014*/ 	.byte	0x00, 0xf0, 0x01, 0x10


	//----- nvinfo : EIATTR_SPARSE_MMA_MASK
	.align		4
.L_23:
        /*0018*/ 	.byte	0x03, 0x50
        /*001a*/ 	.short	0x0000


	//----- nvinfo : EIATTR_MAXREG_COUNT
	.align		4
        /*001c*/ 	.byte	0x03, 0x1b
        /*001e*/ 	.short	0x00a8


	//----- nvinfo : EIATTR_NUM_BARRIERS
	.align		4
        /*0020*/ 	.byte	0x02, 0x4c
        /*0022*/ 	.byte	0x01
	.zero		1


	//----- nvinfo : EIATTR_EXTERNS
	.align		4
        /*0024*/ 	.byte	0x04, 0x0f
        /*0026*/ 	.short	(.L_25 - .L_24)


	//   ....[0]....
	.align		4
.L_24:
        /*0028*/ 	.word	index@(__assertfail)


	//----- nvinfo : EIATTR_MERCURY_ISA_VERSION
	.align		4
.L_25:
        /*002c*/ 	.byte	0x03, 0x5f
        /*002e*/ 	.short	0x0101


	//----- nvinfo : EIATTR_INT_WARP_WIDE_INSTR_OFFSETS
	.align		4
        /*0030*/ 	.byte	0x04, 0x31
        /*0032*/ 	.short	(.L_27 - .L_26)


	//   ....[0]....
.L_26:
        /*0034*/ 	.word	0x00000430


	//   ....[1]....
        /*0038*/ 	.word	0x00000450


	//   ....[2]....
        /*003c*/ 	.word	0x000004d0


	//   ....[3]....
        /*0040*/ 	.word	0x000004e0


	//   ....[4]....
        /*0044*/ 	.word	0x000004f0


	//   ....[5]....
        /*0048*/ 	.word	0x00000510


	//   ....[6]....
        /*004c*/ 	.word	0x00000570


	//   ....[7]....
        /*0050*/ 	.word	0x00000590


	//----- nvinfo : EIATTR_COOP_GROUP_MASK_REGIDS
	.align		4
.L_27:
        /*0054*/ 	.byte	0x04, 0x29
        /*0056*/ 	.short	(.L_29 - .L_28)


	//   ....[0]....
.L_28:
        /*0058*/ 	.word	0xffffffff


	//   ....[1]....
        /*005c*/ 	.word	0xffffffff


	//   ....[2]....
        /*0060*/ 	.word	0xffffffff


	//   ....[3]....
        /*0064*/ 	.word	0xffffffff


	//   ....[4]....
        /*0068*/ 	.word	0xffffffff


	//   ....[5]....
        /*006c*/ 	.word	0xffffffff


	//----- nvinfo : EIATTR_COOP_GROUP_INSTR_OFFSETS
	.align		4
.L_29:
        /*0070*/ 	.byte	0x04, 0x28
        /*0072*/ 	.short	(.L_31 - .L_30)


	//   ....[0]....
.L_30:
        /*0074*/ 	.word	0x00000050


	//   ....[1]....
        /*0078*/ 	.word	0x00000080


	//   ....[2]....
        /*007c*/ 	.word	0x00000180


	//   ....[3]....
        /*0080*/ 	.word	0x00000350


	//   ....[4]....
        /*0084*/ 	.word	0x00000390


	//   ....[5]....
        /*0088*/ 	.word	0x000003d0


	//----- nvinfo : EIATTR_REG_RECONFIG
	.align		4
.L_31:
        /*008c*/ 	.byte	0x01, 0x54
	.zero		2


	//----- nvinfo : EIATTR_SYSCALL_OFFSETS
	.align		4
        /*0090*/ 	.byte	0x04, 0x46
        /*0092*/ 	.short	(.L_33 - .L_32)


	//   ....[0]....
.L_32:
        /*0094*/ 	.word	0x00001740


	//----- nvinfo : EIATTR_MBARRIER_INSTR_OFFSETS
	.align		4
.L_33:
        /*0098*/ 	.byte	0x04, 0x39
        /*009a*/ 	.short	(.L_35 - .L_34)


	//   ....[0]....
.L_34:
        /*009c*/ 	.word	0x00000300
        /*00a0*/ 	.word	0x000000ff
        /*00a4*/ 	.word	0x00000000
        /*00a8*/ 	.short	0x0100
        /*00aa*/ 	.byte	0x09
	.zero		1


	//   ....[1]....
        /*00ac*/ 	.word	0x00000310
        /*00b0*/ 	.word	0x000000ff
        /*00b4*/ 	.word	0x00000010
        /*00b8*/ 	.short	0x0100
        /*00ba*/ 	.byte	0x09
	.zero		1


	//   ....[2]....
        /*00bc*/ 	.word	0x00000320
        /*00c0*/ 	.word	0x000000ff
        /*00c4*/ 	.word	0x00000008
        /*00c8*/ 	.short	0x0100
        /*00ca*/ 	.byte	0x09
	.zero		1


	//   ....[3]....
        /*00cc*/ 	.word	0x00000330
        /*00d0*/ 	.word	0x000000ff
        /*00d4*/ 	.word	0x00000018
        /*00d8*/ 	.short	0x0100
        /*00da*/ 	.byte	0x09
	.zero		1


	//   ....[4]....
        /*00dc*/ 	.word	0x000005b0
        /*00e0*/ 	.word	0x000000ff
        /*00e4*/ 	.word	0x00000050
        /*00e8*/ 	.short	0x0100
        /*00ea*/ 	.byte	0x09
	.zero		1


	//   ....[5]....
        /*00ec*/ 	.word	0x000005c0
        /*00f0*/ 	.word	0x000000ff
        /*00f4*/ 	.word	0x00000058
        /*00f8*/ 	.short	0x0100
        /*00fa*/ 	.byte	0x09
	.zero		1


	//   ....[6]....
        /*00fc*/ 	.word	0x00000600
        /*0100*/ 	.word	0x000000ff
        /*0104*/ 	.word	0x00000030
        /*0108*/ 	.short	0x0100
        /*010a*/ 	.byte	0x0a
	.zero		1


	//   ....[7]....
        /*010c*/ 	.word	0x00000620
        /*0110*/ 	.word	0x000000ff
        /*0114*/ 	.word	0x00000038
        /*0118*/ 	.short	0x0100
        /*011a*/ 	.byte	0x0a
	.zero		1


	//   ....[8]....
        /*011c*/ 	.word	0x00000630
        /*0120*/ 	.word	0x000000ff
        /*0124*/ 	.word	0x00000040
        /*0128*/ 	.short	0x0100
        /*012a*/ 	.byte	0x0a
	.zero		1


	//   ....[9]....
        /*012c*/ 	.word	0x00000640
        /*0130*/ 	.word	0x000000ff
        /*0134*/ 	.word	0x00000048
        /*0138*/ 	.short	0x0100
        /*013a*/ 	.byte	0x0a
	.zero		1


	//   ....[10]....
        /*013c*/ 	.word	0x00001600
        /*0140*/ 	.word	0x0000005f
        /*0144*/ 	.word	0xfffffff8
        /*0148*/ 	.short	0x010a
        /*014a*/ 	.byte	0x3f
	.zero		1


	//   ....[11]....
        /*014c*/ 	.word	0x000017d0
        /*0150*/ 	.word	0x00000003
        /*0154*/ 	.word	0x00000000
        /*0158*/ 	.short	0x010a
        /*015a*/ 	.byte	0x3f
	.zero		1


	//   ....[12]....
        /*015c*/ 	.word	0x00001830
        /*0160*/ 	.word	0x00000003
        /*0164*/ 	.word	0x00000000
        /*0168*/ 	.short	0x010a
        /*016a*/ 	.byte	0x3f
	.zero		1


	//   ....[13]....
        /*016c*/ 	.word	0x00001b90
        /*0170*/ 	.word	0x000000ff
        /*0174*/ 	.word	0x00000000
        /*0178*/ 	.short	0x010a
        /*017a*/ 	.byte	0x04
	.zero		1


	//   ....[14]....
        /*017c*/ 	.word	0x00001bd0
        /*0180*/ 	.word	0x000000ff
        /*0184*/ 	.word	0x00000000
        /*0188*/ 	.short	0x010a
        /*018a*/ 	.byte	0x04
	.zero		1


	//   ....[15]....
        /*018c*/ 	.word	0x00001e40
        /*0190*/ 	.word	0x000000ff
        /*0194*/ 	.word	0x00000000
        /*0198*/ 	.short	0x0101
        /*019a*/ 	.byte	0x04
	.zero		1


	//   ....[16]....
        /*019c*/ 	.word	0x00001f30
        /*01a0*/ 	.word	0x00000063
        /*01a4*/ 	.word	0x00000000
        /*01a8*/ 	.short	0x0101
        /*01aa*/ 	.byte	0x32
	.zero		1


	//   ....[17]....
        /*01ac*/ 	.word	0x00001ff0
        /*01b0*/ 	.word	0x000000ff
        /*01b4*/ 	.word	0x00000000
        /*01b8*/ 	.short	0x0101
        /*01ba*/ 	.byte	0x04
	.zero		1


	//   ....[18]....
        /*01bc*/ 	.word	0x00002040
        /*01c0*/ 	.word	0x0000005f
        /*01c4*/ 	.word	0x00000008
        /*01c8*/ 	.short	0x010a
        /*01ca*/ 	.byte	0x3f
	.zero		1


	//   ....[19]....
        /*01cc*/ 	.word	0x00006140
        /*01d0*/ 	.word	0x00000060
        /*01d4*/ 	.word	0x00000000
        /*01d8*/ 	.short	0x0101
        /*01da*/ 	.byte	0x32
	.zero		1


	//   ....[20]....
        /*01dc*/ 	.word	0x00006b50
        /*01e0*/ 	.word	0x00000007
        /*01e4*/ 	.word	0x00000010
        /*01e8*/ 	.short	0x010a
        /*01ea*/ 	.byte	0x3f
	.zero		1


	//   ....[21]....
        /*01ec*/ 	.word	0x00006ef0
        /*01f0*/ 	.word	0x00000003
        /*01f4*/ 	.word	0x00000058
        /*01f8*/ 	.short	0x0101
        /*01fa*/ 	.byte	0x3f
	.zero		1


	//   ....[22]....
        /*01fc*/ 	.word	0x00007660
        /*0200*/ 	.word	0x00000007
        /*0204*/ 	.word	0x00000000
        /*0208*/ 	.short	0x010a
        /*020a*/ 	.byte	0x3f
	.zero		1


	//   ....[23]....
        /*020c*/ 	.word	0x000076e0
        /*0210*/ 	.word	0x00000003
        /*0214*/ 	.word	0x00000000
        /*0218*/ 	.short	0x010a
        /*021a*/ 	.byte	0x3f
	.zero		1


	//   ....[24]....
        /*021c*/ 	.word	0x00007740
        /*0220*/ 	.word	0x0000005f
        /*0224*/ 	.word	0xfffffff8
        /*0228*/ 	.short	0x010a
        /*022a*/ 	.byte	0x3f
	.zero		1


	//   ....[25]....
        /*022c*/ 	.word	0x00007790
        /*0230*/ 	.word	0x00000003
        /*0234*/ 	.word	0x00000000
        /*0238*/ 	.short	0x010a
        /*023a*/ 	.byte	0x3f
	.zero		1


	//   ....[26]....
        /*023c*/ 	.word	0x000077f0
        /*0240*/ 	.word	0x00000004
        /*0244*/ 	.word	0x00000000
        /*0248*/ 	.short	0x010a
        /*024a*/ 	.byte	0x3f
	.zero		1


	//   ....[27]....
        /*024c*/ 	.word	0x00007840
        /*0250*/ 	.word	0x0000005f
        /*0254*/ 	.word	0x00000008
        /*0258*/ 	.short	0x010a
        /*025a*/ 	.byte	0x3f
	.zero		1


	//   ....[28]....
        /*025c*/ 	.word	0x00007910
        /*0260*/ 	.word	0x00000007
        /*0264*/ 	.word	0x00000010
        /*0268*/ 	.short	0x010a
        /*026a*/ 	.byte	0x3f
	.zero		1


	//   ....[29]....
        /*026c*/ 	.word	0x000079e0
        /*0270*/ 	.word	0x00000007
        /*0274*/ 	.word	0x00000000
        /*0278*/ 	.short	0x010a
        /*027a*/ 	.byte	0x3f
	.zero		1


	//----- nvinfo : EIATTR_NUM_MBARRIERS
	.align		4
.L_35:
        /*027c*/ 	.byte	0x03, 0x38
        /*027e*/ 	.short	0x000a


	//----- nvinfo : EIATTR_EXIT_INSTR_OFFSETS
	.align		4
        /*0280*/ 	.byte	0x04, 0x1c
        /*0282*/ 	.short	(.L_37 - .L_36)


	//   ....[0]....
.L_36:
        /*0284*/ 	.word	0x00001200


	//   ....[1]....
        /*0288*/ 	.word	0x00001260


	//   ....[2]....
        /*028c*/ 	.word	0x00006880


	//   ....[3]....
        /*0290*/ 	.word	0x000068b0


	//   ....[4]....
        /*0294*/ 	.word	0x00007730


	//----- nvinfo : EIATTR_MAX_THREADS
	.align		4
.L_37:
        /*0298*/ 	.byte	0x04, 0x05
        /*029a*/ 	.short	(.L_39 - .L_38)
.L_38:
        /*029c*/ 	.word	0x00000180
        /*02a0*/ 	.word	0x00000001
        /*02a4*/ 	.word	0x00000001


	//----- nvinfo : EIATTR_CRS_STACK_SIZE
	.align		4
.L_39:
        /*02a8*/ 	.byte	0x04, 0x1e
        /*02aa*/ 	.short	(.L_41 - .L_40)
.L_40:
        /*02ac*/ 	.word	0x00000000


	//----- nvinfo : EIATTR_CBANK_PARAM_SIZE
	.align		4
.L_41:
        /*02b0*/ 	.byte	0x03, 0x19
        /*02b2*/ 	.short	0x0470


	//----- nvinfo : EIATTR_PARAM_CBANK
	.align		4
        /*02b4*/ 	.byte	0x04, 0x0a
        /*02b6*/ 	.short	(.L_43 - .L_42)
	.align		4
.L_42:
        /*02b8*/ 	.word	index@(.nv.constant0._ZN7cutlass13device_kernelINS_4gemm6kernel13GemmUniversalIN4cute5tupleIJiiiiEEENS1_10collective13CollectiveMmaINS1_34MainloopSm90TmaGmmaWarpSpecializedILi2ENS5_IJNS4_1CILi1EEESB_SB_EEENS1_32KernelTmaWarpSpecializedPingpongEEENS5_IJNSA_ILi64EEENSA_ILi128EEESF_EEENS_6half_tENS5_IJlSB_lEEESI_SJ_NS4_8TiledMMAINS4_8MMA_AtomIJNS4_4SM904GMMA26MMA_64x128x16_F32F16F16_SSILNSN_5MajorE0ELSP_0ELNSN_7ScaleInE1ELSQ_1EEEEEENS4_6LayoutISC_NS5_IJNSA_ILi0EEESU_SU_EEEEENS5_IJNS4_10UnderscoreESX_SX_EEEEENS4_13SM90_TMA_LOADENS4_14ComposedLayoutINS4_7SwizzleILi3ELi4ELi3EEENS4_18smem_ptr_flag_bitsILi16EEENST_INS5_IJNSA_ILi8EEESF_EEENS5_IJSF_SB_EEEEEEEvNS4_8identityES10_S1A_vS1B_EENS_8epilogue10collective6detail29Sm90TmaWarpSpecializedAdapterINS1E_15DefaultEpilogueISI_SJ_SJ_NS1D_6thread17LinearCombinationISI_Li1EffLNS1I_9ScaleType4KindE0ELNS_15FloatRoundStyleE2ESI_EENS1_15EpilogueDefaultEEEEEvvEEEEvNT_6ParamsE)
        /*02bc*/ 	.short	0x0210
        /*02be*/ 	.short	0x0470


	//----- nvinfo : EIATTR_SW_WAR
	.align		4
.L_43:
        /*02c0*/ 	.byte	0x04, 0x36
        /*02c2*/ 	.short	(.L_45 - .L_44)
.L_44:
        /*02c4*/ 	.word	0x00000008
.L_45:


//--------------------- .nv.callgraph             --------------------------
	.section	.nv.callgraph,"",@"SHT_CUDA_CALLGRAPH"
	.align	4
	.sectionentsize	8
	.align		4
        /*0000*/ 	.word	0x00000000
	.align		4
        /*0004*/ 	.word	0xffffffff
	.align		4
        /*0008*/ 	.word	index@(_ZN7cutlass13device_kernelINS_4gemm6kernel13GemmUniversalIN4cute5tupleIJiiiiEEENS1_10collective13CollectiveMmaINS1_34MainloopSm90TmaGmmaWarpSpecializedILi2ENS5_IJNS4_1CILi1EEESB_SB_EEENS1_32KernelTmaWarpSpecializedPingpongEEENS5_IJNSA_ILi64EEENSA_ILi128EEESF_EEENS_6half_tENS5_IJlSB_lEEESI_SJ_NS4_8TiledMMAINS4_8MMA_AtomIJNS4_4SM904GMMA26MMA_64x128x16_F32F16F16_SSILNSN_5MajorE0ELSP_0ELNSN_7ScaleInE1ELSQ_1EEEEEENS4_6LayoutISC_NS5_IJNSA_ILi0EEESU_SU_EEEEENS5_IJNS4_10UnderscoreESX_SX_EEEEENS4_13SM90_TMA_LOADENS4_14ComposedLayoutINS4_7SwizzleILi3ELi4ELi3EEENS4_18smem_ptr_flag_bitsILi16EEENST_INS5_IJNSA_ILi8EEESF_EEENS5_IJSF_SB_EEEEEEEvNS4_8identityES10_S1A_vS1B_EENS_8epilogue10collective6detail29Sm90TmaWarpSpecializedAdapterINS1E_15DefaultEpilogueISI_SJ_SJ_NS1D_6thread17LinearCombinationISI_Li1EffLNS1I_9ScaleType4KindE0ELNS_15FloatRoundStyleE2ESI_EENS1_15EpilogueDefaultEEEEEvvEEEEvNT_6ParamsE)
	.align		4
        /*000c*/ 	.word	index@(__assertfail)
	.align		4
        /*0010*/ 	.word	0x00000000
	.align		4
        /*0014*/ 	.word	0xfffffffe
	.align		4
        /*0018*/ 	.word	0x00000000
	.align		4
        /*001c*/ 	.word	0xfffffffd
	.align		4
        /*0020*/ 	.word	0x00000000
	.align		4
        /*0024*/ 	.word	0xfffffffc


//--------------------- .nv.constant4             --------------------------
	.section	.nv.constant4,"a",@progbits
	.align	8
	.align		8
.nv.constant4:
        /*0000*/ 	.dword	__assertfail
	.align		8
        /*0008*/ 	.dword	__unnamed_1
	.align		8
        /*0010*/ 	.dword	_ZN40_INTERNAL_7ba650cb_4_k_cu_0f4171e2_242714cuda3std3__45__cpo5beginE
	.align		8
        /*0018*/ 	.dword	_ZN40_INTERNAL_7ba650cb_4_k_cu_0f4171e2_242714cuda3std3__45__cpo3endE
	.align		8
        /*0020*/ 	.dword	_ZN40_INTERNAL_7ba650cb_4_k_cu_0f4171e2_242714cuda3std3__45__cpo6cbeginE
	.align		8
        /*0028*/ 	.dword	_ZN40_INTERNAL_7ba650cb_4_k_cu_0f4171e2_242714cuda3std3__45__cpo4cendE
	.align		8
        /*0030*/ 	.dword	_ZN40_INTERNAL_7ba650cb_4_k_cu_0f4171e2_242714cuda3std3__442_GLOBAL__N__7ba650cb_4_k_cu_0f4171e2_242716ignoreE
	.align		8
        /*0038*/ 	.dword	_ZN40_INTERNAL_7ba650cb_4_k_cu_0f4171e2_242714cuda3std3__419piecewise_constructE
	.align		8
        /*0040*/ 	.dword	_ZN40_INTERNAL_7ba650cb_4_k_cu_0f4171e2_242714cuda3std3__48in_placeE
	.align		8
        /*0048*/ 	.dword	_ZN40_INTERNAL_7ba650cb_4_k_cu_0f4171e2_242714cuda3std6ranges3__45__cpo4swapE
	.align		8
        /*0050*/ 	.dword	_ZN40_INTERNAL_7ba650cb_4_k_cu_0f4171e2_242714cuda3std6ranges3__45__cpo9iter_moveE
	.align		8
        /*0058*/ 	.dword	_ZN40_INTERNAL_7ba650cb_4_k_cu_0f4171e2_242714cute7productE
	.align		8
        /*0060*/ 	.dword	_ZN40_INTERNAL_7ba650cb_4_k_cu_0f4171e2_242714cute1_E
	.align		8
        /*0068*/ 	.dword	$str$22
	.align		8
        /*0070*/ 	.dword	$str$23


//--------------------- .text._ZN7cutlass13device_kernelINS_4gemm6kernel13GemmUniversalIN4cute5tupleIJiiiiEEENS1_10collective13CollectiveMmaINS1_34MainloopSm90TmaGmmaWarpSpecializedILi2ENS5_IJNS4_1CILi1EEESB_SB_EEENS1_32KernelTmaWarpSpecializedPingpongEEENS5_IJNSA_ILi64EEENSA_ILi128EEESF_EEENS_6half_tENS5_IJlSB_lEEESI_SJ_NS4_8TiledMMAINS4_8MMA_AtomIJNS4_4SM904GMMA26MMA_64x128x16_F32F16F16_SSILNSN_5MajorE0ELSP_0ELNSN_7ScaleInE1ELSQ_1EEEEEENS4_6LayoutISC_NS5_IJNSA_ILi0EEESU_SU_EEEEENS5_IJNS4_10UnderscoreESX_SX_EEEEENS4_13SM90_TMA_LOADENS4_14ComposedLayoutINS4_7SwizzleILi3ELi4ELi3EEENS4_18smem_ptr_flag_bitsILi16EEENST_INS5_IJNSA_ILi8EEESF_EEENS5_IJSF_SB_EEEEEEEvNS4_8identityES10_S1A_vS1B_EENS_8epilogue10collective6detail29Sm90TmaWarpSpecializedAdapterINS1E_15DefaultEpilogueISI_SJ_SJ_NS1D_6thread17LinearCombinationISI_Li1EffLNS1I_9ScaleType4KindE0ELNS_15FloatRoundStyleE2ESI_EENS1_15EpilogueDefaultEEEEEvvEEEEvNT_6ParamsE --------------------------
	.section	.text._ZN7cutlass13device_kernelINS_4gemm6kernel13GemmUniversalIN4cute5tupleIJiiiiEEENS1_10collective13CollectiveMmaINS1_34MainloopSm90TmaGmmaWarpSpecializedILi2ENS5_IJNS4_1CILi1EEESB_SB_EEENS1_32KernelTmaWarpSpecializedPingpongEEENS5_IJNSA_ILi64EEENSA_ILi128EEESF_EEENS_6half_tENS5_IJlSB_lEEESI_SJ_NS4_8TiledMMAINS4_8MMA_AtomIJNS4_4SM904GMMA26MMA_64x128x16_F32F16F16_SSILNSN_5MajorE0ELSP_0ELNSN_7ScaleInE1ELSQ_1EEEEEENS4_6LayoutISC_NS5_IJNSA_ILi0EEESU_SU_EEEEENS5_IJNS4_10UnderscoreESX_SX_EEEEENS4_13SM90_TMA_LOADENS4_14ComposedLayoutINS4_7SwizzleILi3ELi4ELi3EEENS4_18smem_ptr_flag_bitsILi16EEENST_INS5_IJNSA_ILi8EEESF_EEENS5_IJSF_SB_EEEEEEEvNS4_8identityES10_S1A_vS1B_EENS_8epilogue10collective6detail29Sm90TmaWarpSpecializedAdapterINS1E_15DefaultEpilogueISI_SJ_SJ_NS1D_6thread17LinearCombinationISI_Li1EffLNS1I_9ScaleType4KindE0ELNS_15FloatRoundStyleE2ESI_EENS1_15EpilogueDefaultEEEEEvvEEEEvNT_6ParamsE,"ax",@progbits
	.align	128
.text._ZN7cutlass13device_kernelINS_4gemm6kernel13GemmUniversalIN4cute5tupleIJiiiiEEENS1_10collective13CollectiveMmaINS1_34MainloopSm90TmaGmmaWarpSpecializedILi2ENS5_IJNS4_1CILi1EEESB_SB_EEENS1_32KernelTmaWarpSpecializedPingpongEEENS5_IJNSA_ILi64EEENSA_ILi128EEESF_EEENS_6half_tENS5_IJlSB_lEEESI_SJ_NS4_8TiledMMAINS4_8MMA_AtomIJNS4_4SM904GMMA26MMA_64x128x16_F32F16F16_SSILNSN_5MajorE0ELSP_0ELNSN_7ScaleInE1ELSQ_1EEEEEENS4_6LayoutISC_NS5_IJNSA_ILi0EEESU_SU_EEEEENS5_IJNS4_10UnderscoreESX_SX_EEEEENS4_13SM90_TMA_LOADENS4_14ComposedLayoutINS4_7SwizzleILi3ELi4ELi3EEENS4_18smem_ptr_flag_bitsILi16EEENST_INS5_IJNSA_ILi8EEESF_EEENS5_IJSF_SB_EEEEEEEvNS4_8identityES10_S1A_vS1B_EENS_8epilogue10collective6detail29Sm90TmaWarpSpecializedAdapterINS1E_15DefaultEpilogueISI_SJ_SJ_NS1D_6thread17LinearCombinationISI_Li1EffLNS1I_9ScaleType4KindE0ELNS_15FloatRoundStyleE2ESI_EENS1_15EpilogueDefaultEEEEEvvEEEEvNT_6ParamsE:
        .type           _ZN7cutlass13device_kernelINS_4gemm6kernel13GemmUniversalIN4cute5tupleIJiiiiEEENS1_10collective13CollectiveMmaINS1_34MainloopSm90TmaGmmaWarpSpecializedILi2ENS5_IJNS4_1CILi1EEESB_SB_EEENS1_32KernelTmaWarpSpecializedPingpongEEENS5_IJNSA_ILi64EEENSA_ILi128EEESF_EEENS_6half_tENS5_IJlSB_lEEESI_SJ_NS4_8TiledMMAINS4_8MMA_AtomIJNS4_4SM904GMMA26MMA_64x128x16_F32F16F16_SSILNSN_5MajorE0ELSP_0ELNSN_7ScaleInE1ELSQ_1EEEEEENS4_6LayoutISC_NS5_IJNSA_ILi0EEESU_SU_EEEEENS5_IJNS4_10UnderscoreESX_SX_EEEEENS4_13SM90_TMA_LOADENS4_14ComposedLayoutINS4_7SwizzleILi3ELi4ELi3EEENS4_18smem_ptr_flag_bitsILi16EEENST_INS5_IJNSA_ILi8EEESF_EEENS5_IJSF_SB_EEEEEEEvNS4_8identityES10_S1A_vS1B_EENS_8epilogue10collective6detail29Sm90TmaWarpSpecializedAdapterINS1E_15DefaultEpilogueISI_SJ_SJ_NS1D_6thread17LinearCombinationISI_Li1EffLNS1I_9ScaleType4KindE0ELNS_15FloatRoundStyleE2ESI_EENS1_15EpilogueDefaultEEEEEvvEEEEvNT_6ParamsE,@function
        .size           _ZN7cutlass13device_kernelINS_4gemm6kernel13GemmUniversalIN4cute5tupleIJiiiiEEENS1_10collective13CollectiveMmaINS1_34MainloopSm90TmaGmmaWarpSpecializedILi2ENS5_IJNS4_1CILi1EEESB_SB_EEENS1_32KernelTmaWarpSpecializedPingpongEEENS5_IJNSA_ILi64EEENSA_ILi128EEESF_EEENS_6half_tENS5_IJlSB_lEEESI_SJ_NS4_8TiledMMAINS4_8MMA_AtomIJNS4_4SM904GMMA26MMA_64x128x16_F32F16F16_SSILNSN_5MajorE0ELSP_0ELNSN_7ScaleInE1ELSQ_1EEEEEENS4_6LayoutISC_NS5_IJNSA_ILi0EEESU_SU_EEEEENS5_IJNS4_10UnderscoreESX_SX_EEEEENS4_13SM90_TMA_LOADENS4_14ComposedLayoutINS4_7SwizzleILi3ELi4ELi3EEENS4_18smem_ptr_flag_bitsILi16EEENST_INS5_IJNSA_ILi8EEESF_EEENS5_IJSF_SB_EEEEEEEvNS4_8identityES10_S1A_vS1B_EENS_8epilogue10collective6detail29Sm90TmaWarpSpecializedAdapterINS1E_15DefaultEpilogueISI_SJ_SJ_NS1D_6thread17LinearCombinationISI_Li1EffLNS1I_9ScaleType4KindE0ELNS_15FloatRoundStyleE2ESI_EENS1_15EpilogueDefaultEEEEEvvEEEEvNT_6ParamsE,(.L_x_192 - _ZN7cutlass13device_kernelINS_4gemm6kernel13GemmUniversalIN4cute5tupleIJiiiiEEENS1_10collective13CollectiveMmaINS1_34MainloopSm90TmaGmmaWarpSpecializedILi2ENS5_IJNS4_1CILi1EEESB_SB_EEENS1_32KernelTmaWarpSpecializedPingpongEEENS5_IJNSA_ILi64EEENSA_ILi128EEESF_EEENS_6half_tENS5_IJlSB_lEEESI_SJ_NS4_8TiledMMAINS4_8MMA_AtomIJNS4_4SM904GMMA26MMA_64x128x16_F32F16F16_SSILNSN_5MajorE0ELSP_0ELNSN_7ScaleInE1ELSQ_1EEEEEENS4_6LayoutISC_NS5_IJNSA_ILi0EEESU_SU_EEEEENS5_IJNS4_10UnderscoreESX_SX_EEEEENS4_13SM90_TMA_LOADENS4_14ComposedLayoutINS4_7SwizzleILi3ELi4ELi3EEENS4_18smem_ptr_flag_bitsILi16EEENST_INS5_IJNSA_ILi8EEESF_EEENS5_IJSF_SB_EEEEEEEvNS4_8identityES10_S1A_vS1B_EENS_8epilogue10collective6detail29Sm90TmaWarpSpecializedAdapterINS1E_15DefaultEpilogueISI_SJ_SJ_NS1D_6thread17LinearCombinationISI_Li1EffLNS1I_9ScaleType4KindE0ELNS_15FloatRoundStyleE2ESI_EENS1_15EpilogueDefaultEEEEEvvEEEEvNT_6ParamsE)
        .other          _ZN7cutlass13device_kernelINS_4gemm6kernel13GemmUniversalIN4cute5tupleIJiiiiEEENS1_10collective13CollectiveMmaINS1_34MainloopSm90TmaGmmaWarpSpecializedILi2ENS5_IJNS4_1CILi1EEESB_SB_EEENS1_32KernelTmaWarpSpecializedPingpongEEENS5_IJNSA_ILi64EEENSA_ILi128EEESF_EEENS_6half_tENS5_IJlSB_lEEESI_SJ_NS4_8TiledMMAINS4_8MMA_AtomIJNS4_4SM904GMMA26MMA_64x128x16_F32F16F16_SSILNSN_5MajorE0ELSP_0ELNSN_7ScaleInE1ELSQ_1EEEEEENS4_6LayoutISC_NS5_IJNSA_ILi0EEESU_SU_EEEEENS5_IJNS4_10UnderscoreESX_SX_EEEEENS4_13SM90_TMA_LOADENS4_14ComposedLayoutINS4_7SwizzleILi3ELi4ELi3EEENS4_18smem_ptr_flag_bitsILi16EEENST_INS5_IJNSA_ILi8EEESF_EEENS5_IJSF_SB_EEEEEEEvNS4_8identityES10_S1A_vS1B_EENS_8epilogue10collective6detail29Sm90TmaWarpSpecializedAdapterINS1E_15DefaultEpilogueISI_SJ_SJ_NS1D_6thread17LinearCombinationISI_Li1EffLNS1I_9ScaleType4KindE0ELNS_15FloatRoundStyleE2ESI_EENS1_15EpilogueDefaultEEEEEvvEEEEvNT_6ParamsE,@"STO_CUDA_ENTRY STV_DEFAULT"
_ZN7cutlass13device_kernelINS_4gemm6kernel13GemmUniversalIN4cute5tupleIJiiiiEEENS1_10collective13CollectiveMmaINS1_34MainloopSm90TmaGmmaWarpSpecializedILi2ENS5_IJNS4_1CILi1EEESB_SB_EEENS1_32KernelTmaWarpSpecializedPingpongEEENS5_IJNSA_ILi64EEENSA_ILi128EEESF_EEENS_6half_tENS5_IJlSB_lEEESI_SJ_NS4_8TiledMMAINS4_8MMA_AtomIJNS4_4SM904GMMA26MMA_64x128x16_F32F16F16_SSILNSN_5MajorE0ELSP_0ELNSN_7ScaleInE1ELSQ_1EEEEEENS4_6LayoutISC_NS5_IJNSA_ILi0EEESU_SU_EEEEENS5_IJNS4_10UnderscoreESX_SX_EEEEENS4_13SM90_TMA_LOADENS4_14ComposedLayoutINS4_7SwizzleILi3ELi4ELi3EEENS4_18smem_ptr_flag_bitsILi16EEENST_INS5_IJNSA_ILi8EEESF_EEENS5_IJSF_SB_EEEEEEEvNS4_8identityES10_S1A_vS1B_EENS_8epilogue10collective6detail29Sm90TmaWarpSpecializedAdapterINS1E_15DefaultEpilogueISI_SJ_SJ_NS1D_6thread17LinearCombinationISI_Li1EffLNS1I_9ScaleType4KindE0ELNS_15FloatRoundStyleE2ESI_EENS1_15EpilogueDefaultEEEEEvvEEEEvNT_6ParamsE:
[----:B------:R-:W0:Y:S01]  /*0000*/  LDC R1, c[0x0][0x28] ;  /* 0x00000a00ff017b82 */ /* 0x000e220000000800 */
[----:B------:R-:W1:Y:S01]  /*0010*/  S2R R4, SR_TID.X ;  /* 0x0000000000047919 */ /* 0x000e620000002100 */
[----:B------:R-:W-:Y:S01]  /*0020*/  ELECT P0, URZ, PT ;  /* 0x00000000003f782f */ /* 0x000fe20003800000 */
[----:B------:R-:W-:Y:S01]  /*0030*/  BSSY B0, `(.L_x_0) ;  /* 0x0000014000007945 */ /* 0x000fe20003800000 */
[----:B-1----:R-:W-:-:S05]  /*0040*/  SHF.R.U32.HI R0, RZ, 0x5, R4 ;  /* 0x00000005ff007819 */ /* 0x002fca0000011604 */
[----:B------:R-:W1:Y:S02]  /*0050*/  SHFL.IDX PT, R2, R0, RZ, 0x1f ;  /* 0x00001fff00027589 */ /* 0x000e6400000e0000 */
[----:B-1----:R-:W-:Y:S02]  /*0060*/  R2UR UR8, R2 ;  /* 0x00000000020872ca */ /* 0x002fe400000e0000 */
[----:B------:R-:W-:-:S05]  /*0070*/  SHF.R.U32.HI R2, RZ, 0x7, R4 ;  /* 0x00000007ff027819 */ /* 0x000fca0000011604 */
[----:B------:R1:W2:Y:S06]  /*0080*/  SHFL.IDX PT, R3, R2, RZ, 0x1f ;  /* 0x00001fff02037589 */ /* 0x0002ac00000e0000 */
[----:B------:R-:W-:Y:S02]  /*0090*/  USHF.R.S32.HI UR4, URZ, 0x1f, UR8 ;  /* 0x0000001f3f047899 */ /* 0x000fe40008011408 */
[----:B------:R-:W-:Y:S02]  /*00a0*/  ISETP.NE.OR P0, PT, RZ, UR8, !P0 ;  /* 0x00000008ff007c0c */ /* 0x000fe4000c705670 */
[----:B------:R-:W-:-:S04]  /*00b0*/  ULEA.HI UR4, UR4, UR8, URZ, 0x2 ;  /* 0x0000000804047291 */ /* 0x000fc8000f8f103f */
[----:B------:R-:W-:-:S04]  /*00c0*/  ULOP3.LUT UR4, UR4, 0xfffffffc, URZ, 0xc0, !UPT ;  /* 0xfffffffc04047892 */ /* 0x000fc8000f8ec03f */
[----:B------:R-:W-:-:S03]  /*00d0*/  UIADD3 UR8, UR8, -UR4, URZ ;  /* 0x8000000408087290 */ /* 0x000fc6000fffe03f */
[----:B01----:R-:W-:Y:S09]  /*00e0*/  @P0 BRA `(.L_x_1) ;  /* 0x0000000000200947 */ /* 0x003ff20003800000 */
[----:B------:R-:W-:Y:S02]  /*00f0*/  ULDC.64 UR4, c[0x0][0x198] ;  /* 0x0000660000047ab9 */ /* 0x000fe40000000a00 */
[----:B------:R-:W-:Y:S02]  /*0100*/  UIADD3 UR6, UP0, UR4, 0xf0, URZ ;  /* 0x000000f004067890 */ /* 0x000fe4000ff1e03f */
[----:B------:R-:W-:Y:S02]  /*0110*/  UIADD3 UR4, UP1, UR4, 0x1f0, URZ ;  /* 0x000001f004047890 */ /* 0x000fe4000ff3e03f */
[----:B------:R-:W-:Y:S02]  /*0120*/  UIADD3.X UR7, URZ, UR5, URZ, UP0, !UPT ;  /* 0x000000053f077290 */ /* 0x000fe400087fe43f */
[----:B------:R-:W-:-:S07]  /*0130*/  UIADD3.X UR5, URZ, UR5, URZ, UP1, !UPT ;  /* 0x000000053f057290 */ /* 0x000fce0008ffe43f */
[----:B------:R0:W-:Y:S02]  /*0140*/  UTMACCTL.PF [UR6] ;  /* 0x00000000060079b9 */ /* 0x0001e40008040000 */
[----:B------:R0:W-:Y:S02]  /*0150*/  UTMACCTL.PF [UR4] ;  /* 0x00000000040079b9 */ /* 0x0001e40008040000 */
[----:B0-----:R-:W-:Y:S01]  /*0160*/  NOP ;  /* 0x0000000000007918 */ /* 0x001fe20000000000 */
.L_x_1:
[----:B------:R-:W-:Y:S05]  /*0170*/  BSYNC B0 ;  /* 0x0000000000007941 */ /* 0x000fea0003800000 */
.L_x_0:
[----:B------:R-:W0:Y:S01]  /*0180*/  SHFL.IDX PT, R5, R0, RZ, 0x1f ;  /* 0x00001fff00057589 */ /* 0x000e2200000e0000 */
[----:B--2---:R-:W-:Y:S01]  /*0190*/  R2UR UR15, R3 ;  /* 0x00000000030f72ca */ /* 0x004fe200000e0000 */
[----:B------:R-:W-:-:S04]  /*01a0*/  UISETP.NE.AND UP0, UPT, UR8, 0x3, UPT ;  /* 0x000000030800788c */ /* 0x000fc8000bf05270 */
[----:B------:R-:W-:-:S08]  /*01b0*/  UISETP.EQ.OR UP0, UPT, UR8, URZ, !UP0 ;  /* 0x0000003f0800728c */ /* 0x000fd0000c702670 */
[----:B------:R-:W-:Y:S02]  /*01c0*/  UIADD3 UR18, UR15, -0x1, URZ ;  /* 0xffffffff0f127890 */ /* 0x000fe4000fffe03f */
[----:B------:R-:W-:Y:S02]  /*01d0*/  UISETP.EQ.AND UP0, UPT, UR15, URZ, UP0 ;  /* 0x0000003f0f00728c */ /* 0x000fe40008702270 */
[----:B------:R-:W-:Y:S02]  /*01e0*/  UISETP.GE.U32.AND UP1, UPT, UR18, 0x2, UPT ;  /* 0x000000021200788c */ /* 0x000fe4000bf26070 */
[----:B------:R-:W-:Y:S01]  /*01f0*/  USEL UR36, URZ, 0x1, !UP0 ;  /* 0x000000013f247887 */ /* 0x000fe2000c000000 */
[----:B0-----:R-:W-:-:S03]  /*0200*/  ISETP.NE.AND P0, PT, R5, RZ, PT ;  /* 0x000000ff0500720c */ /* 0x001fc60003f05270 */
[----:B------:R-:W-:-:S10]  /*0210*/  USEL UR36, UR36, 0x2, UP1 ;  /* 0x0000000224247887 */ /* 0x000fd40008800000 */
[----:B------:R-:W-:Y:S05]  /*0220*/  @P0 BRA `(.L_x_2) ;  /* 0x0000000000480947 */ /* 0x000fea0003800000 */
[----:B------:R-:W0:Y:S01]  /*0230*/  S2UR UR9, SR_CgaCtaId ;  /* 0x00000000000979c3 */ /* 0x000e220000008800 */
[----:B------:R-:W-:Y:S01]  /*0240*/  UMOV UR4, 0x400 ;  /* 0x0000040000047882 */ /* 0x000fe20000000000 */
[----:B------:R-:W-:Y:S01]  /*0250*/  UMOV UR5, 0x1 ;  /* 0x0000000100057882 */ /* 0x000fe20000000000 */
[----:B------:R-:W-:Y:S01]  /*0260*/  UMOV UR6, 0x80 ;  /* 0x0000008000067882 */ /* 0x000fe20000000000 */
[----:B------:R-:W-:Y:S01]  /*0270*/  ELECT P0, URZ, PT ;  /* 0x00000000003f782f */ /* 0x000fe20003800000 */
[----:B------:R-:W-:-:S04]  /*0280*/  UIADD3 UR6, -UR6, 0x100000, URZ ;  /* 0x0010000006067890 */ /* 0x000fc8000fffe13f */
[----:B------:R-:W-:Y:S02]  /*0290*/  USHF.L.U32 UR7, UR6, 0xb, URZ ;  /* 0x0000000b06077899 */ /* 0x000fe4000800063f */
[----:B------:R-:W-:Y:S02]  /*02a0*/  USHF.L.U32 UR6, UR6, 0x1, URZ ;  /* 0x0000000106067899 */ /* 0x000fe4000800063f */
[----:B0-----:R-:W-:Y:S02]  /*02b0*/  ULEA UR9, UR9, UR4, 0x18 ;  /* 0x0000000409097291 */ /* 0x001fe4000f8ec03f */
[----:B------:R-:W-:-:S04]  /*02c0*/  UIADD3 UR4, -UR5, 0x100000, URZ ;  /* 0x0010000005047890 */ /* 0x000fc8000fffe13f */
[----:B------:R-:W-:Y:S02]  /*02d0*/  USHF.L.U32 UR5, UR4, 0xb, URZ ;  /* 0x0000000b04057899 */ /* 0x000fe4000800063f */
[----:B------:R-:W-:Y:S01]  /*02e0*/  USHF.L.U32 UR4, UR4, 0x1, URZ ;  /* 0x0000000104047899 */ /* 0x000fe2000800063f */
[----:B------:R-:W0:Y:S11]  /*02f0*/  FENCE.VIEW.ASYNC.S ;  /* 0x00000000000073c6 */ /* 0x000e360000000000 */
[----:B0-----:R0:W1:Y:S01]  /*0300*/  SYNCS.EXCH.64 URZ, [UR9], UR4 ;  /* 0x00000004093f75b2 */ /* 0x0010620008000100 */
[----:B------:R0:W2:Y:S01]  /*0310*/  SYNCS.EXCH.64 URZ, [UR9+0x10], UR6 ;  /* 0x00001006093f75b2 */ /* 0x0000a20008000100 */
[----:B------:R0:W3:Y:S01]  /*0320*/  SYNCS.EXCH.64 URZ, [UR9+0x8], UR4 ;  /* 0x00000804093f75b2 */ /* 0x0000e20008000100 */
[----:B------:R0:W4:Y:S01]  /*0330*/  SYNCS.EXCH.64 URZ, [UR9+0x18], UR6 ;  /* 0x00001806093f75b2 */ /* 0x0001220008000100 */
[----:B------:R-:W-:Y:S01]  /*0340*/  NOP ;  /* 0x0000000000007918 */ /* 0x000fe20000000000 */
.L_x_2:
[----:B------:R-:W5:Y:S01]  /*0350*/  SHFL.IDX PT, R5, R0, RZ, 0x1f ;  /* 0x00001fff00057589 */ /* 0x000f6200000e0000 */
[----:B------:R-:W-:Y:S01]  /*0360*/  ELECT P0, URZ, PT ;  /* 0x00000000003f782f */ /* 0x000fe20003800000 */
[----:B------:R-:W-:Y:S01]  /*0370*/  NOP ;  /* 0x0000000000007918 */ /* 0x000fe20000000000 */
[----:B------:R-:W-:Y:S01]  /*0380*/  ELECT P1, URZ, PT ;  /* 0x00000000003f782f */ /* 0x000fe20003820000 */
[----:B------:R-:W1:Y:S01]  /*0390*/  SHFL.IDX PT, R3, R0, RZ, 0x1f ;  /* 0x00001fff00037589 */ /* 0x000e6200000e0000 */
[----:B0-----:R-:W-:Y:S01]  /*03a0*/  UMOV UR4, 0x20 ;  /* 0x0000002000047882 */ /* 0x001fe20000000000 */
[----:B------:R-:W-:Y:S01]  /*03b0*/  UMOV UR12, 0x80 ;  /* 0x00000080000c7882 */ /* 0x000fe20000000000 */
[----:B------:R-:W-:Y:S01]  /*03c0*/  NOP ;  /* 0x0000000000007918 */ /* 0x000fe20000000000 */
[----:B------:R0:W0:Y:S01]  /*03d0*/  SHFL.IDX PT, R95, R2, RZ, 0x1f ;  /* 0x00001fff025f7589 */ /* 0x00002200000e0000 */
[----:B------:R-:W-:Y:S01]  /*03e0*/  ULDC.64 UR54, c[0x0][0x208] ;  /* 0x0000820000367ab9 */ /* 0x000fe20000000a00 */
[----:B-----5:R-:W-:-:S02]  /*03f0*/  ISETP.NE.OR P0, PT, R5, RZ, !P0 ;  /* 0x000000ff0500720c */ /* 0x020fc40004705670 */
[----:B-1----:R-:W-:Y:S02]  /*0400*/  ISETP.NE.OR P1, PT, R3, RZ, !P1 ;  /* 0x000000ff0300720c */ /* 0x002fe40004f25670 */
[----:B------:R-:W-:-:S04]  /*0410*/  SHF.R.S32.HI R3, RZ, 0x1f, R4 ;  /* 0x0000001fff037819 */ /* 0x000fc80000011404 */
[----:B------:R-:W-:-:S05]  /*0420*/  LEA.HI R3, R3, R4, RZ, 0x7 ;  /* 0x0000000403037211 */ /* 0x000fca00078f38ff */
[----:B------:R-:W-:Y:S01]  /*0430*/  VOTEU.ALL UP0, P0 ;  /* 0x00000000003f7886 */ /* 0x000fe20000000000 */
[----:B------:R-:W-:Y:S01]  /*0440*/  LOP3.LUT R3, R3, 0xffffff80, RZ, 0xc0, !PT ;  /* 0xffffff8003037812 */ /* 0x000fe200078ec0ff */
[----:B------:R-:W-:-:S03]  /*0450*/  VOTEU.ALL UP1, P1 ;  /* 0x00000000003f7886 */ /* 0x000fc60000820000 */
[----:B------:R-:W1:Y:S01]  /*0460*/  @!UP0 S2UR UR7, SR_CgaCtaId ;  /* 0x00000000000789c3 */ /* 0x000e620000008800 */
[----:B------:R-:W-:Y:S01]  /*0470*/  @!UP0 UMOV UR6, 0x400 ;  /* 0x0000040000068882 */ /* 0x000fe20000000000 */
[----:B------:R-:W-:-:S04]  /*0480*/  @!UP0 UIADD3 UR4, -UR4, 0x100000, URZ ;  /* 0x0010000004048890 */ /* 0x000fc8000fffe13f */
[----:B------:R-:W-:Y:S02]  /*0490*/  @!UP0 USHF.L.U32 UR5, UR4, 0xb, URZ ;  /* 0x0000000b04058899 */ /* 0x000fe4000800063f */
[----:B------:R-:W-:Y:S01]  /*04a0*/  @!UP0 USHF.L.U32 UR4, UR4, 0x1, URZ ;  /* 0x0000000104048899 */ /* 0x000fe2000800063f */
[----:B------:R-:W-:Y:S01]  /*04b0*/  IMAD.IADD R3, R4, 0x1, -R3 ;  /* 0x0000000104037824 */ /* 0x000fe200078e0a03 */
[----:B------:R-:W-:Y:S01]  /*04c0*/  @!UP1 UMOV UR10, 0x400 ;  /* 0x00000400000a9882 */ /* 0x000fe20000000000 */
[----:B------:R-:W-:Y:S01]  /*04d0*/  VOTEU.ALL UP2, P1 ;  /* 0x00000000003f7886 */ /* 0x000fe20000840000 */
[----:B------:R-:W-:Y:S01]  /*04e0*/  VOTEU.ALL UP3, P1 ;  /* 0x00000000003f7886 */ /* 0x000fe20000860000 */
[----:B------:R-:W-:Y:S01]  /*04f0*/  VOTEU.ALL UP4, P1 ;  /* 0x00000000003f7886 */ /* 0x000fe20000880000 */
[----:B------:R-:W5:Y:S01]  /*0500*/  @!UP1 S2UR UR11, SR_CgaCtaId ;  /* 0x00000000000b99c3 */ /* 0x000f620000008800 */
[----:B------:R-:W-:Y:S01]  /*0510*/  VOTEU.ALL UP5, P1 ;  /* 0x00000000003f7886 */ /* 0x000fe200008a0000 */
[----:B------:R-:W-:Y:S01]  /*0520*/  ISETP.NE.AND P1, PT, RZ, UR15, PT ;  /* 0x0000000fff007c0c */ /* 0x000fe2000bf25270 */
[----:B-1----:R-:W-:-:S02]  /*0530*/  @!UP0 ULEA UR9, UR7, UR6, 0x18 ;  /* 0x0000000607098291 */ /* 0x002fc4000f8ec03f */
[----:B------:R-:W-:-:S04]  /*0540*/  @!UP1 UIADD3 UR6, -UR12, 0x100000, URZ ;  /* 0x001000000c069890 */ /* 0x000fc8000fffe13f */
[----:B------:R-:W-:Y:S02]  /*0550*/  @!UP1 USHF.L.U32 UR7, UR6, 0xb, URZ ;  /* 0x0000000b06079899 */ /* 0x000fe4000800063f */
[----:B------:R-:W-:Y:S01]  /*0560*/  @!UP1 USHF.L.U32 UR6, UR6, 0x1, URZ ;  /* 0x0000000106069899 */ /* 0x000fe2000800063f */
[----:B------:R-:W-:Y:S01]  /*0570*/  VOTEU.ALL UP0, P0 ;  /* 0x00000000003f7886 */ /* 0x000fe20000000000 */
[----:B-----5:R-:W-:Y:S01]  /*0580*/  @!UP1 ULEA UR10, UR11, UR10, 0x18 ;  /* 0x0000000a0b0a9291 */ /* 0x020fe2000f8ec03f */
[----:B------:R-:W-:Y:S01]  /*0590*/  VOTEU.ALL UP1, P0 ;  /* 0x00000000003f7886 */ /* 0x000fe20000020000 */
[----:B------:R-:W1:Y:S02]  /*05a0*/  FENCE.VIEW.ASYNC.S ;  /* 0x00000000000073c6 */ /* 0x000e640000000000 */
[----:B-1----:R-:W2:Y:S02]  /*05b0*/  @!UP0 SYNCS.EXCH.64 URZ, [UR9+0x50], UR4 ;  /* 0x00005004093f85b2 */ /* 0x002ea40008000100 */
[----:B------:R1:W2:Y:S01]  /*05c0*/  @!UP1 SYNCS.EXCH.64 URZ, [UR9+0x58], UR4 ;  /* 0x00005804093f95b2 */ /* 0x0002a20008000100 */
[----:B------:R-:W-:Y:S01]  /*05d0*/  NOP ;  /* 0x0000000000007918 */ /* 0x000fe20000000000 */
[----:B-1----:R-:W-:-:S02]  /*05e0*/  ULDC.64 UR4, c[0x0][0x598] ;  /* 0x0001660000047ab9 */ /* 0x002fc40000000a00 */
[----:B------:R-:W-:Y:S02]  /*05f0*/  ISETP.NE.U32.AND P0, PT, RZ, UR4, PT ;  /* 0x00000004ff007c0c */ /* 0x000fe4000bf05070 */
[----:B------:R1:W2:Y:S02]  /*0600*/  @!UP2 SYNCS.EXCH.64 URZ, [UR10+0x30], UR6 ;  /* 0x000030060a3fa5b2 */ /* 0x0002a40008000100 */
[----:B------:R-:W-:Y:S01]  /*0610*/  ISETP.NE.AND.EX P0, PT, RZ, UR5, PT, P0 ;  /* 0x00000005ff007c0c */ /* 0x000fe2000bf05300 */
[----:B------:R1:W2:Y:S01]  /*0620*/  @!UP3 SYNCS.EXCH.64 URZ, [UR10+0x38], UR6 ;  /* 0x000038060a3fb5b2 */ /* 0x0002a20008000100 */
[----:B------:R1:W2:Y:S01]  /*0630*/  @!UP4 SYNCS.EXCH.64 URZ, [UR10+0x40], UR6 ;  /* 0x000040060a3fc5b2 */ /* 0x0002a20008000100 */
[----:B------:R1:W2:Y:S01]  /*0640*/  @!UP5 SYNCS.EXCH.64 URZ, [UR10+0x48], UR6 ;  /* 0x000048060a3fd5b2 */ /* 0x0002a20008000100 */
[----:B------:R-:W-:Y:S01]  /*0650*/  NOP ;  /* 0x0000000000007918 */ /* 0x000fe20000000000 */
[----:B--234-:R-:W-:Y:S08]  /*0660*/  BAR.SYNC.DEFER_BLOCKING 0x0 ;  /* 0x0000000000007b1d */ /* 0x01cff00000010000 */
[----:B01----:R-:W-:Y:S05]  /*0670*/  @!P0 BRA `(.L_x_3) ;  /* 0x00000000001c8947 */ /* 0x003fea0003800000 */
[----:B------:R-:W0:Y:S02]  /*0680*/  LDC.64 R6, c[0x0][0x598] ;  /* 0x00016600ff067b82 */ /* 0x000e240000000a00 */
[----:B0-----:R-:W2:Y:S02]  /*0690*/  LDG.E.64 R6, desc[UR54][R6.64] ;  /* 0x0000003606067981 */ /* 0x001ea4000c1e1b00 */
[----:B--2---:R-:W-:-:S04]  /*06a0*/  ISETP.NE.U32.AND P0, PT, R6, RZ, PT ;  /* 0x000000ff0600720c */ /* 0x004fc80003f05070 */
[----:B------:R-:W-:-:S13]  /*06b0*/  ISETP.NE.AND.EX P0, PT, R7, RZ, PT, P0 ;  /* 0x000000ff0700720c */ /* 0x000fda0003f05300 */
[----:B------:R-:W-:Y:S05]  /*06c0*/  @!P0 BRA `(.L_x_3) ;  /* 0x0000000000088947 */ /* 0x000fea0003800000 */
[----:B------:R1:W5:Y:S01]  /*06d0*/  LD.E R22, desc[UR54][R6.64] ;  /* 0x0000003606167980 */ /* 0x000362000c101900 */
[----:B------:R-:W-:Y:S05]  /*06e0*/  BRA `(.L_x_4) ;  /* 0x0000000000247947 */ /* 0x000fea0003800000 */
.L_x_3:
[----:B------:R-:W-:Y:S02]  /*06f0*/  ULDC.64 UR4, c[0x0][0x588] ;  /* 0x0001620000047ab9 */ /* 0x000fe40000000a00 */
[----:B------:R-:W-:-:S04]  /*0700*/  ISETP.NE.U32.AND P0, PT, RZ, UR4, PT ;  /* 0x00000004ff007c0c */ /* 0x000fc8000bf05070 */
[----:B------:R-:W-:-:S13]  /*0710*/  ISETP.NE.AND.EX P0, PT, RZ, UR5, PT, P0 ;  /* 0x00000005ff007c0c */ /* 0x000fda000bf05300 */
[----:B------:R-:W-:Y:S05]  /*0720*/  @!P0 BRA `(.L_x_5) ;  /* 0x00000000000c8947 */ /* 0x000fea0003800000 */
[----:B------:R-:W0:Y:S02]  /*0730*/  LDC.64 R22, c[0x0][0x588] ;  /* 0x00016200ff167b82 */ /* 0x000e240000000a00 */
[----:B0-----:R0:W5:Y:S01]  /*0740*/  LDG.E R22, desc[UR54][R22.64] ;  /* 0x0000003616167981 */ /* 0x001162000c1e1900 */
[----:B------:R-:W-:Y:S05]  /*0750*/  BRA `(.L_x_4) ;  /* 0x0000000000087947 */ /* 0x000fea0003800000 */
.L_x_5:
[----:B------:R-:W-:Y:S02]  /*0760*/  ULDC UR4, c[0x0][0x580] ;  /* 0x0001600000047ab9 */ /* 0x000fe40000000800 */
[----:B------:R-:W-:-:S07]  /*0770*/  IMAD.U32 R22, RZ, RZ, UR4 ;  /* 0x00000004ff167e24 */ /* 0x000fce000f8e00ff */
.L_x_4:
[----:B------:R-:W-:Y:S02]  /*0780*/  ULDC.64 UR4, c[0x0][0x5a0] ;  /* 0x0001680000047ab9 */ /* 0x000fe40000000a00 */
[----:B------:R-:W-:-:S04]  /*0790*/  ISETP.NE.U32.AND P0, PT, RZ, UR4, PT ;  /* 0x00000004ff007c0c */ /* 0x000fc8000bf05070 */
[----:B------:R-:W-:-:S13]  /*07a0*/  ISETP.NE.AND.EX P0, PT, RZ, UR5, PT, P0 ;  /* 0x00000005ff007c0c */ /* 0x000fda000bf05300 */
[----:B------:R-:W-:Y:S05]  /*07b0*/  @!P0 BRA `(.L_x_6) ;  /* 0x00000000001c8947 */ /* 0x000fea0003800000 */
[----:B-1----:R-:W1:Y:S02]  /*07c0*/  LDC.64 R6, c[0x0][0x5a0] ;  /* 0x00016800ff067b82 */ /* 0x002e640000000a00 */
[----:B-1----:R-:W2:Y:S02]  /*07d0*/  LDG.E.64 R6, desc[UR54][R6.64] ;  /* 0x0000003606067981 */ /* 0x002ea4000c1e1b00 */
[----:B--2---:R-:W-:-:S04]  /*07e0*/  ISETP.NE.U32.AND P0, PT, R6, RZ, PT ;  /* 0x000000ff0600720c */ /* 0x004fc80003f05070 */
[----:B------:R-:W-:-:S13]  /*07f0*/  ISETP.NE.AND.EX P0, PT, R7, RZ, PT, P0 ;  /* 0x000000ff0700720c */ /* 0x000fda0003f05300 */
[----:B------:R-:W-:Y:S05]  /*0800*/  @!P0 BRA `(.L_x_6) ;  /* 0x0000000000088947 */ /* 0x000fea0003800000 */
[----:B0-----:R2:W5:Y:S01]  /*0810*/  LD.E R23, desc[UR54][R6.64] ;  /* 0x0000003606177980 */ /* 0x001562000c101900 */
[----:B------:R-:W-:Y:S05]  /*0820*/  BRA `(.L_x_7) ;  /* 0x0000000000247947 */ /* 0x000fea0003800000 */
.L_x_6:
[----:B------:R-:W-:Y:S02]  /*0830*/  ULDC.64 UR4, c[0x0][0x590] ;  /* 0x0001640000047ab9 */ /* 0x000fe40000000a00 */
[----:B------:R-:W-:-:S04]  /*0840*/  ISETP.NE.U32.AND P0, PT, RZ, UR4, PT ;  /* 0x00000004ff007c0c */ /* 0x000fc8000bf05070 */
[----:B------:R-:W-:-:S13]  /*0850*/  ISETP.NE.AND.EX P0, PT, RZ, UR5, PT, P0 ;  /* 0x00000005ff007c0c */ /* 0x000fda000bf05300 */
[----:B------:R-:W-:Y:S05]  /*0860*/  @!P0 BRA `(.L_x_8) ;  /* 0x00000000000c8947 */ /* 0x000fea0003800000 */
[----:B-1----:R-:W0:Y:S02]  /*0870*/  LDC.64 R6, c[0x0][0x590] ;  /* 0x00016400ff067b82 */ /* 0x002e240000000a00 */
[----:B0-----:R0:W5:Y:S01]  /*0880*/  LDG.E R23, desc[UR54][R6.64] ;  /* 0x0000003606177981 */ /* 0x001162000c1e1900 */
[----:B------:R-:W-:Y:S05]  /*0890*/  BRA `(.L_x_7) ;  /* 0x0000000000087947 */ /* 0x000fea0003800000 */
.L_x_8:
[----:B------:R-:W-:Y:S02]  /*08a0*/  ULDC UR4, c[0x0][0x584] ;  /* 0x0001610000047ab9 */ /* 0x000fe40000000800 */
[----:B0-----:R-:W-:-:S07]  /*08b0*/  IMAD.U32 R23, RZ, RZ, UR4 ;  /* 0x00000004ff177e24 */ /* 0x001fce000f8e00ff */
.L_x_7:
[----:B------:R-:W3:Y:S01]  /*08c0*/  S2UR UR10, SR_CTAID.Y ;  /* 0x00000000000a79c3 */ /* 0x000ee20000002600 */
[----:B------:R-:W-:Y:S01]  /*08d0*/  ULDC UR5, c[0x0][0x65c] ;  /* 0x0001970000057ab9 */ /* 0x000fe20000000800 */
[----:B------:R-:W-:Y:S01]  /*08e0*/  UISETP.NE.AND UP0, UPT, UR15, 0x2, UPT ;  /* 0x000000020f00788c */ /* 0x000fe2000bf05270 */
[----:B------:R-:W-:Y:S01]  /*08f0*/  IMAD.MOV.U32 R18, RZ, RZ, -0x1 ;  /* 0xffffffffff127424 */ /* 0x000fe200078e00ff */
[----:B------:R-:W-:Y:S01]  /*0900*/  UISETP.NE.AND UP2, UPT, UR5, 0x1, UPT ;  /* 0x000000010500788c */ /* 0x000fe2000bf45270 */
[----:B------:R-:W-:Y:S02]  /*0910*/  IMAD.MOV.U32 R2, RZ, RZ, -0x1 ;  /* 0xffffffffff027424 */ /* 0x000fe400078e00ff */
[----:B------:R-:W-:Y:S01]  /*0920*/  IMAD.MOV.U32 R19, RZ, RZ, -0x1 ;  /* 0xffffffffff137424 */ /* 0x000fe200078e00ff */
[----:B------:R-:W4:Y:S01]  /*0930*/  S2UR UR4, SR_CTAID.X ;  /* 0x00000000000479c3 */ /* 0x000f220000002500 */
[----:B------:R-:W-:-:S06]  /*0940*/  UP2UR UR38, UPR, URZ, 0x4 ;  /* 0x000000043f267883 */ /* 0x000fcc0008000000 */
[----:B------:R-:W-:Y:S01]  /*0950*/  @UP2 ULDC UR12, c[0x0][0x10] ;  /* 0x00000400000c2ab9 */ /* 0x000fe20000000800 */
[----:B------:R-:W-:Y:S01]  /*0960*/  @UP2 UMOV UR7, URZ ;  /* 0x0000003f00072c82 */ /* 0x000fe20008000000 */
[----:B------:R-:W-:Y:S01]  /*0970*/  @UP2 UMOV UR5, URZ ;  /* 0x0000003f00052c82 */ /* 0x000fe20008000000 */
[----:B012---:R-:W0:Y:S01]  /*0980*/  LDC.64 R6, c[0x0][0x650] ;  /* 0x00019400ff067b82 */ /* 0x007e220000000a00 */
[----:B---3--:R-:W-:Y:S02]  /*0990*/  @UP2 UMOV UR9, UR10 ;  /* 0x0000000a00092c82 */ /* 0x008fe40008000000 */
[----:B------:R-:W-:Y:S01]  /*09a0*/  @UP2 UMOV UR6, UR9 ;  /* 0x0000000900062c82 */ /* 0x000fe20008000000 */
[----:B------:R-:W-:Y:S01]  /*09b0*/  @!UP2 UMOV UR9, UR10 ;  /* 0x0000000a0009ac82 */ /* 0x000fe20008000000 */
[----:B----4-:R-:W-:-:S03]  /*09c0*/  @UP2 UIMAD.WIDE.U32 UR12, UR4, UR12, UR6 ;  /* 0x0000000c040c22a5 */ /* 0x010fc6000f8e0006 */
[----:B------:R-:W-:Y:S01]  /*09d0*/  @!UP2 ULDC UR6, c[0x0][0xc] ;  /* 0x000003000006aab9 */ /* 0x000fe20000000800 */
[----:B------:R-:W-:Y:S01]  /*09e0*/  @UP2 UIADD3 UR14, UR13, UR5, URZ ;  /* 0x000000050d0e2290 */ /* 0x000fe2000fffe03f */
[----:B------:R-:W-:Y:S02]  /*09f0*/  ULDC UR10, c[0x0][0xc] ;  /* 0x00000300000a7ab9 */ /* 0x000fe40000000800 */
[----:B------:R-:W-:Y:S01]  /*0a00*/  UMOV UR5, URZ ;  /* 0x0000003f00057c82 */ /* 0x000fe20008000000 */
[----:B------:R-:W-:Y:S01]  /*0a10*/  ULDC UR11, c[0x0][0x10] ;  /* 0x00000400000b7ab9 */ /* 0x000fe20000000800 */
[----:B------:R-:W-:Y:S02]  /*0a20*/  @!UP2 UIMAD.WIDE.U32 UR6, UR6, UR9, UR4 ;  /* 0x000000090606a2a5 */ /* 0x000fe4000f8e0004 */
[----:B------:R-:W-:Y:S01]  /*0a30*/  UIMAD.WIDE.U32 UR10, UR10, UR11, URZ ;  /* 0x0000000b0a0a72a5 */ /* 0x000fe2000f8e003f */
[----:B------:R-:W-:-:S03]  /*0a40*/  ULDC UR13, c[0x0][0x14] ;  /* 0x00000500000d7ab9 */ /* 0x000fc60000000800 */
[----:B------:R-:W-:Y:S02]  /*0a50*/  UIMAD.WIDE.U32 UR52, UR10, UR13, URZ ;  /* 0x0000000d0a3472a5 */ /* 0x000fe4000f8e003f */
[----:B------:R-:W-:Y:S01]  /*0a60*/  UIMAD UR37, UR11, UR13, URZ ;  /* 0x0000000d0b2572a4 */ /* 0x000fe2000f8e023f */
[----:B------:R-:W-:Y:S01]  /*0a70*/  @!UP2 UMOV UR12, UR6 ;  /* 0x00000006000cac82 */ /* 0x000fe20008000000 */
[----:B------:R-:W-:Y:S02]  /*0a80*/  @!UP2 UMOV UR14, UR7 ;  /* 0x00000007000eac82 */ /* 0x000fe40008000000 */
[----:B------:R-:W-:Y:S02]  /*0a90*/  UIADD3 UR37, UR53, UR37, URZ ;  /* 0x0000002535257290 */ /* 0x000fe4000fffe03f */
[----:B------:R-:W-:-:S04]  /*0aa0*/  UIADD3 UR6, UP1, UR12, UR52, URZ ;  /* 0x000000340c067290 */ /* 0x000fc8000ff3e03f */
[----:B------:R-:W-:Y:S02]  /*0ab0*/  UIADD3.X UR7, UR14, UR37, URZ, UP1, !UPT ;  /* 0x000000250e077290 */ /* 0x000fe40008ffe43f */
[----:B------:R-:W-:Y:S02]  /*0ac0*/  USEL UR6, UR6, UR12, !UP0 ;  /* 0x0000000c06067287 */ /* 0x000fe4000c000000 */
[----:B------:R-:W-:-:S04]  /*0ad0*/  USEL UR7, UR7, UR14, !UP0 ;  /* 0x0000000e07077287 */ /* 0x000fc8000c000000 */
[----:B0-----:R-:W-:Y:S01]  /*0ae0*/  ISETP.LE.U32.AND P0, PT, R6, UR6, PT ;  /* 0x0000000606007c0c */ /* 0x001fe2000bf03070 */
[----:B------:R-:W-:Y:S02]  /*0af0*/  IMAD.U32 R16, RZ, RZ, UR6 ;  /* 0x00000006ff107e24 */ /* 0x000fe4000f8e00ff */
[----:B------:R-:W-:Y:S02]  /*0b00*/  IMAD.U32 R0, RZ, RZ, UR7 ;  /* 0x00000007ff007e24 */ /* 0x000fe4000f8e00ff */
[----:B------:R-:W-:-:S03]  /*0b10*/  IMAD.U32 R17, RZ, RZ, UR7 ;  /* 0x00000007ff117e24 */ /* 0x000fc6000f8e00ff */
[----:B------:R-:W-:Y:S02]  /*0b20*/  ISETP.GE.U32.AND.EX P0, PT, R0, R7, PT, P0 ;  /* 0x000000070000720c */ /* 0x000fe40003f06100 */
[----:B------:R-:W-:-:S11]  /*0b30*/  PRMT R0, RZ, 0x7610, R0 ;  /* 0x00007610ff007816 */ /* 0x000fd60000000000 */
[----:B------:R-:W-:Y:S05]  /*0b40*/  @P0 BRA `(.L_x_9) ;  /* 0x00000004008c0947 */ /* 0x000fea0003800000 */
[----:B------:R-:W-:Y:S01]  /*0b50*/  I2FP.F32.U32 R0, UR4 ;  /* 0x0000000400007c45 */ /* 0x000fe20008201000 */
[----:B------:R-:W-:Y:S01]  /*0b60*/  ULDC.64 UR16, c[0x0][0x628] ;  /* 0x00018a0000107ab9 */ /* 0x000fe20000000a00 */
[----:B------:R-:W-:Y:S01]  /*0b70*/  ULDC UR6, c[0x0][0x150] ;  /* 0x0000540000067ab9 */ /* 0x000fe20000000800 */
[----:B------:R-:W-:Y:S01]  /*0b80*/  ISETP.NE.U32.AND P0, PT, RZ, UR16, PT ;  /* 0x00000010ff007c0c */ /* 0x000fe2000bf05070 */
[----:B------:R-:W-:Y:S01]  /*0b90*/  ULDC UR15, c[0x0][0x630] ;  /* 0x00018c00000f7ab9 */ /* 0x000fe20000000800 */
[----:B------:R-:W-:Y:S01]  /*0ba0*/  FMUL R0, R0, UR6 ;  /* 0x0000000600007c20 */ /* 0x000fe20008400000 */
[----:B------:R-:W-:Y:S01]  /*0bb0*/  R2UR UR19, R16 ;  /* 0x00000000101372ca */ /* 0x000fe200000e0000 */
[----:B------:R-:W-:Y:S01]  /*0bc0*/  ULDC UR21, c[0x0][0x154] ;  /* 0x0000550000157ab9 */ /* 0x000fe20000000800 */
[----:B------:R-:W-:Y:S01]  /*0bd0*/  ISETP.NE.AND.EX P0, PT, RZ, UR17, PT, P0 ;  /* 0x00000011ff007c0c */ /* 0x000fe2000bf05300 */
[----:B------:R0:W1:Y:S01]  /*0be0*/  F2I.U32.TRUNC.NTZ R2, R0 ;  /* 0x0000000000027305 */ /* 0x000062000020f000 */
[----:B------:R-:W-:-:S02]  /*0bf0*/  R2UR UR20, R17 ;  /* 0x00000000111472ca */ /* 0x000fc400000e0000 */
[----:B------:R-:W-:Y:S02]  /*0c00*/  R2UR UR6, R16 ;  /* 0x00000000100672ca */ /* 0x000fe400000e0000 */
[----:B------:R-:W-:-:S07]  /*0c10*/  R2UR UR7, R17 ;  /* 0x00000000110772ca */ /* 0x000fce00000e0000 */
[----:B0-----:R-:W-:Y:S08]  /*0c20*/  @!P0 BRA `(.L_x_10) ;  /* 0x0000000000308947 */ /* 0x001ff00003800000 */
[----:B------:R-:W-:Y:S01]  /*0c30*/  R2UR UR6, R16 ;  /* 0x00000000100672ca */ /* 0x000fe200000e0000 */
[----:B------:R-:W-:Y:S01]  /*0c40*/  ULDC UR12, c[0x0][0x634] ;  /* 0x00018d00000c7ab9 */ /* 0x000fe20000000800 */
[----:B------:R-:W-:-:S11]  /*0c50*/  R2UR UR14, R17 ;  /* 0x00000000110e72ca */ /* 0x000fd600000e0000 */
[----:B------:R-:W-:-:S04]  /*0c60*/  UIADD3 UR12, UP1, UR6, UR12, URZ ;  /* 0x0000000c060c7290 */ /* 0x000fc8000ff3e03f */
[----:B------:R-:W-:-:S04]  /*0c70*/  UIADD3.X UR14, URZ, UR14, URZ, UP1, !UPT ;  /* 0x0000000e3f0e7290 */ /* 0x000fc80008ffe43f */
[----:B------:R-:W-:-:S04]  /*0c80*/  UIMAD.WIDE.U32 UR6, UR14, UR16, URZ ;  /* 0x000000100e0672a5 */ /* 0x000fc8000f8e003f */
[----:B------:R-:W-:Y:S02]  /*0c90*/  UIMAD.WIDE.U32 UR10, UP1, UR12, UR17, UR6 ;  /* 0x000000110c0a72a5 */ /* 0x000fe4000f820006 */
[----:B------:R-:W-:Y:S02]  /*0ca0*/  UIMAD.WIDE.U32 UR6, UR12, UR16, URZ ;  /* 0x000000100c0672a5 */ /* 0x000fe4000f8e003f */
[----:B------:R-:W-:Y:S02]  /*0cb0*/  UIADD3.X UR13, URZ, URZ, URZ, UP1, !UPT ;  /* 0x0000003f3f0d7290 */ /* 0x000fe40008ffe43f */
[----:B------:R-:W-:Y:S01]  /*0cc0*/  UIADD3 URZ, UP1, UR7, UR10, URZ ;  /* 0x0000000a073f7290 */ /* 0x000fe2000ff3e03f */
[----:B------:R-:W-:-:S03]  /*0cd0*/  UMOV UR12, UR11 ;  /* 0x0000000b000c7c82 */ /* 0x000fc60008000000 */
[----:B------:R-:W-:-:S12]  /*0ce0*/  UIMAD.WIDE.U32.X UR6, UR14, UR17, UR12, UP1 ;  /* 0x000000110e0672a5 */ /* 0x000fd800088e040c */
.L_x_10:
[----:B------:R-:W-:Y:S01]  /*0cf0*/  USHF.R.U64 UR5, UR6, UR15, UR7 ;  /* 0x0000000f06057299 */ /* 0x000fe20008001207 */
[----:B------:R-:W-:Y:S01]  /*0d00*/  I2FP.F32.U32 R0, UR9 ;  /* 0x0000000900007c45 */ /* 0x000fe20008201000 */
[----:B------:R-:W-:Y:S01]  /*0d10*/  USHF.R.U32.HI UR6, URZ, UR15, UR7 ;  /* 0x0000000f3f067299 */ /* 0x000fe20008011607 */
[----:B-1----:R-:W-:Y:S01]  /*0d20*/  R2UR UR14, R2 ;  /* 0x00000000020e72ca */ /* 0x002fe200000e0000 */
[----:B------:R-:W-:Y:S02]  /*0d30*/  UIADD3 UR17, UP1, URZ, -UR5, URZ ;  /* 0x800000053f117290 */ /* 0x000fe4000ff3e03f */
[----:B------:R-:W-:Y:S01]  /*0d40*/  FMUL R0, R0, UR21 ;  /* 0x0000001500007c20 */ /* 0x000fe20008400000 */
[----:B------:R-:W-:Y:S01]  /*0d50*/  ULDC.64 UR10, c[0x0][0x620] ;  /* 0x00018800000a7ab9 */ /* 0x000fe20000000a00 */
[----:B------:R-:W-:Y:S01]  /*0d60*/  UIADD3.X UR6, URZ, ~UR6, URZ, UP1, !UPT ;  /* 0x800000063f067290 */ /* 0x000fe20008ffe43f */
[----:B------:R-:W-:Y:S01]  /*0d70*/  UMOV UR12, UR19 ;  /* 0x00000013000c7c82 */ /* 0x000fe20008000000 */
[----:B------:R-:W-:-:S02]  /*0d80*/  UMOV UR13, UR20 ;  /* 0x00000014000d7c82 */ /* 0x000fc40008000000 */
[----:B------:R-:W-:Y:S01]  /*0d90*/  UIMAD UR6, UR6, UR10, URZ ;  /* 0x0000000a060672a4 */ /* 0x000fe2000f8e023f */
[----:B------:R-:W0:Y:S01]  /*0da0*/  F2I.U32.TRUNC.NTZ R0, R0 ;  /* 0x0000000000007305 */ /* 0x000e22000020f000 */
[----:B------:R-:W-:Y:S02]  /*0db0*/  UIMAD.WIDE.U32 UR12, UR17, UR10, UR12 ;  /* 0x0000000a110c72a5 */ /* 0x000fe4000f8e000c */
[----:B------:R-:W-:Y:S01]  /*0dc0*/  UIMAD UR17, UR17, UR11, UR6 ;  /* 0x0000000b111172a4 */ /* 0x000fe2000f8e0206 */
[----:B------:R-:W-:Y:S01]  /*0dd0*/  ULDC UR24, c[0x0][0x658] ;  /* 0x0001960000187ab9 */ /* 0x000fe20000000800 */
[----:B------:R-:W-:Y:S02]  /*0de0*/  UMOV UR22, 0xffffffff ;  /* 0xffffffff00167882 */ /* 0x000fe40000000000 */
[----:B------:R-:W-:Y:S01]  /*0df0*/  UIADD3 UR17, UR13, UR17, URZ ;  /* 0x000000110d117290 */ /* 0x000fe2000fffe03f */
[----:B------:R-:W-:Y:S01]  /*0e00*/  ULDC UR19, c[0x0][0x618] ;  /* 0x0001860000137ab9 */ /* 0x000fe20000000800 */
[----:B------:R-:W-:Y:S01]  /*0e10*/  ULDC.64 UR6, c[0x0][0x640] ;  /* 0x0001900000067ab9 */ /* 0x000fe20000000a00 */
[----:B------:R-:W-:Y:S01]  /*0e20*/  USHF.L.U32 UR13, UR22, UR24, URZ ;  /* 0x00000018160d7299 */ /* 0x000fe2000800063f */
[----:B------:R-:W-:Y:S01]  /*0e30*/  ISETP.NE.U32.AND P0, PT, RZ, UR6, PT ;  /* 0x00000006ff007c0c */ /* 0x000fe2000bf05070 */
[----:B------:R-:W-:-:S02]  /*0e40*/  USHF.R.U64 UR22, UR12, UR19, UR17 ;  /* 0x000000130c167299 */ /* 0x000fc40008001211 */
[----:B------:R-:W-:Y:S01]  /*0e50*/  USHF.R.U32.HI UR12, URZ, UR19, UR17 ;  /* 0x000000133f0c7299 */ /* 0x000fe20008011611 */
[----:B0-----:R-:W-:Y:S01]  /*0e60*/  R2UR UR16, R0 ;  /* 0x00000000001072ca */ /* 0x001fe200000e0000 */
[----:B------:R-:W-:Y:S01]  /*0e70*/  ULDC UR21, c[0x0][0x608] ;  /* 0x0001820000157ab9 */ /* 0x000fe20000000800 */
[----:B------:R-:W-:Y:S01]  /*0e80*/  ISETP.NE.AND.EX P0, PT, RZ, UR7, PT, P0 ;  /* 0x00000007ff007c0c */ /* 0x000fe2000bf05300 */
[----:B------:R-:W-:Y:S02]  /*0e90*/  USHF.R.U64 UR26, UR22, UR21, UR12 ;  /* 0x00000015161a7299 */ /* 0x000fe4000800120c */
[----:B------:R-:W-:Y:S01]  /*0ea0*/  USHF.R.U32.HI UR12, URZ, UR21, UR12 ;  /* 0x000000153f0c7299 */ /* 0x000fe2000801160c */
[----:B------:R-:W-:Y:S01]  /*0eb0*/  UMOV UR20, 0x1 ;  /* 0x0000000100147882 */ /* 0x000fe20000000000 */
[----:B------:R-:W-:Y:S02]  /*0ec0*/  UIADD3 UR14, -UR14, URZ, URZ ;  /* 0x0000003f0e0e7290 */ /* 0x000fe4000fffe13f */
[----:B------:R-:W-:-:S02]  /*0ed0*/  USHF.R.U64 UR27, UR26, UR24, UR12 ;  /* 0x000000181a1b7299 */ /* 0x000fc4000800120c */
[----:B------:R-:W-:Y:S01]  /*0ee0*/  USHF.L.U32 UR19, UR20, UR24, URZ ;  /* 0x0000001814137299 */ /* 0x000fe2000800063f */
[----:B------:R-:W-:Y:S01]  /*0ef0*/  ULDC UR15, c[0x0][0x144] ;  /* 0x00005100000f7ab9 */ /* 0x000fe20000000800 */
[----:B------:R-:W-:Y:S01]  /*0f00*/  ULDC UR10, c[0x0][0x600] ;  /* 0x00018000000a7ab9 */ /* 0x000fe20000000800 */
[----:B------:R-:W-:Y:S02]  /*0f10*/  ULOP3.LUT UR20, URZ, UR13, URZ, 0x33, !UPT ;  /* 0x0000000d3f147292 */ /* 0x000fe4000f8e333f */
[----:B------:R-:W-:Y:S02]  /*0f20*/  USHF.R.U32.HI UR13, URZ, UR24, UR12 ;  /* 0x000000183f0d7299 */ /* 0x000fe4000801160c */
[----:B------:R-:W-:Y:S02]  /*0f30*/  UIADD3 UR11, UR10, -0x1, URZ ;  /* 0xffffffff0a0b7890 */ /* 0x000fe4000fffe03f */
[----:B------:R-:W-:Y:S02]  /*0f40*/  UIADD3 UR23, -UR16, URZ, URZ ;  /* 0x0000003f10177290 */ /* 0x000fe4000fffe13f */
[----:B------:R-:W-:Y:S01]  /*0f50*/  UIMAD UR4, UR15, UR14, UR4 ;  /* 0x0000000e0f0472a4 */ /* 0x000fe2000f8e0204 */
[----:B------:R-:W-:Y:S01]  /*0f60*/  ULDC UR28, c[0x0][0x148] ;  /* 0x00005200001c7ab9 */ /* 0x000fe20000000800 */
[----:B------:R-:W-:Y:S01]  /*0f70*/  ULDC UR24, c[0x0][0x648] ;  /* 0x0001920000187ab9 */ /* 0x000fe20000000800 */
[----:B------:R-:W-:Y:S01]  /*0f80*/  ULDC UR25, c[0x0][0x638] ;  /* 0x00018e0000197ab9 */ /* 0x000fe20000000800 */
[----:B------:R-:W-:Y:S01]  /*0f90*/  UMOV UR12, UR27 ;  /* 0x0000001b000c7c82 */ /* 0x000fe20008000000 */
[----:B------:R-:W-:Y:S07]  /*0fa0*/  @!P0 BRA `(.L_x_11) ;  /* 0x0000000000308947 */ /* 0x000fee0003800000 */
[----:B------:R-:W-:Y:S02]  /*0fb0*/  ULDC UR16, c[0x0][0x64c] ;  /* 0x0001930000107ab9 */ /* 0x000fe40000000800 */
        /* <DEDUP_REMOVED lines=8> */
[----:B------:R-:W-:-:S07]  /*1040*/  UIMAD.WIDE.U32.X UR6, UR21, UR7, UR16, UP1 ;  /* 0x00000007150672a5 */ /* 0x000fce00088e0410 */
[----:B------:R-:W-:Y:S01]  /*1050*/  UMOV UR12, UR6 ;  /* 0x00000006000c7c82 */ /* 0x000fe20008000000 */
[----:B------:R-:W-:-:S05]  /*1060*/  UMOV UR13, UR7 ;  /* 0x00000007000d7c82 */ /* 0x000fca0008000000 */
.L_x_11:
[----:B------:R-:W-:Y:S01]  /*1070*/  UISETP.NE.AND UP1, UPT, UR38, URZ, UPT ;  /* 0x0000003f2600728c */ /* 0x000fe2000bf25270 */
[----:B------:R-:W-:Y:S01]  /*1080*/  IMAD.MOV.U32 R0, RZ, RZ, 0x1 ;  /* 0x00000001ff007424 */ /* 0x000fe200078e00ff */
[----:B------:R-:W-:Y:S01]  /*1090*/  USHF.R.U64 UR6, UR12, UR24, UR13 ;  /* 0x000000180c067299 */ /* 0x000fe2000800120d */
[----:B------:R-:W-:Y:S01]  /*10a0*/  IMAD.U32 R19, RZ, RZ, UR5 ;  /* 0x00000005ff137e24 */ /* 0x000fe2000f8e00ff */
[----:B------:R-:W-:Y:S02]  /*10b0*/  ULOP3.LUT UR20, UR26, UR20, URZ, 0xc0, !UPT ;  /* 0x000000141a147292 */ /* 0x000fe4000f8ec03f */
[----:B------:R-:W-:Y:S02]  /*10c0*/  UIADD3 UR7, -UR6, URZ, URZ ;  /* 0x0000003f06077290 */ /* 0x000fe4000fffe13f */
[----:B------:R-:W-:Y:S02]  /*10d0*/  UIMAD UR19, UR19, UR6, UR20 ;  /* 0x00000006131372a4 */ /* 0x000fe4000f8e0214 */
[----:B------:R-:W-:-:S02]  /*10e0*/  ULOP3.LUT UR11, UR22, UR11, URZ, 0xc0, !UPT ;  /* 0x0000000b160b7292 */ /* 0x000fc4000f8ec03f */
[----:B------:R-:W-:Y:S02]  /*10f0*/  @UP1 UIMAD UR4, UR28, UR23, UR9 ;  /* 0x000000171c0412a4 */ /* 0x000fe4000f8e0209 */
[----:B------:R-:W-:-:S03]  /*1100*/  UIMAD UR6, UR7, UR25, UR27 ;  /* 0x00000019070672a4 */ /* 0x000fc6000f8e021b */
[----:B------:R-:W-:Y:S01]  /*1110*/  ULDC UR7, c[0x0][0x610] ;  /* 0x0001840000077ab9 */ /* 0x000fe20000000800 */
[----:B------:R-:W-:Y:S02]  /*1120*/  UIMAD UR6, UR6, UR10, UR11 ;  /* 0x0000000a060672a4 */ /* 0x000fe4000f8e020b */
[----:B------:R-:W-:-:S04]  /*1130*/  UIMAD UR4, UR19, UR7, UR4 ;  /* 0x00000007130472a4 */ /* 0x000fc8000f8e0204 */
[----:B------:R-:W-:Y:S02]  /*1140*/  USEL UR7, UR6, UR4, !UP1 ;  /* 0x0000000406077287 */ /* 0x000fe4000c800000 */
[----:B------:R-:W-:-:S04]  /*1150*/  USEL UR4, UR4, UR6, !UP1 ;  /* 0x0000000604047287 */ /* 0x000fc8000c800000 */
[----:B------:R-:W-:Y:S02]  /*1160*/  IMAD.U32 R2, RZ, RZ, UR7 ;  /* 0x00000007ff027e24 */ /* 0x000fe4000f8e00ff */
[----:B------:R-:W-:-:S07]  /*1170*/  IMAD.U32 R18, RZ, RZ, UR4 ;  /* 0x00000004ff127e24 */ /* 0x000fce000f8e00ff */
.L_x_9:
[----:B------:R-:W-:Y:S02]  /*1180*/  ULDC UR4, c[0x0][0x28c] ;  /* 0x0000a30000047ab9 */ /* 0x000fe40000000800 */
[----:B------:R-:W-:-:S04]  /*1190*/  UIADD3 UR4, UR4, 0x3f, URZ ;  /* 0x0000003f04047890 */ /* 0x000fc8000fffe03f */
[----:B------:R-:W-:-:S04]  /*11a0*/  USHF.R.S32.HI UR5, URZ, 0x1f, UR4 ;  /* 0x0000001f3f057899 */ /* 0x000fc80008011404 */
[----:B------:R-:W-:-:S04]  /*11b0*/  ULEA.HI UR5, UR5, UR4, URZ, 0x6 ;  /* 0x0000000405057291 */ /* 0x000fc8000f8f303f */
[----:B------:R-:W-:Y:S01]  /*11c0*/  USHF.R.S32.HI UR39, URZ, 0x6, UR5 ;  /* 0x000000063f277899 */ /* 0x000fe20008011405 */
[----:B------:R-:W-:Y:S11]  /*11d0*/  @!P1 BRA `(.L_x_12) ;  /* 0x0000005400ac9947 */ /* 0x000ff60003800000 */
[----:B------:R-:W-:-:S06]  /*11e0*/  UISETP.GT.U32.AND UP1, UPT, UR18, 0x1, UPT ;  /* 0x000000011200788c */ /* 0x000fcc000bf24070 */
[----:B------:R-:W-:-:S13]  /*11f0*/  PLOP3.LUT P0, PT, PT, PT, UP1, 0x80, 0x0 ;  /* 0x000000000000781c */ /* 0x000fda0003f0f018 */
[----:B------:R-:W-:Y:S05]  /*1200*/  @P0 EXIT ;  /* 0x000000000000094d */ /* 0x000fea0003800000 */
.L_x_13:
[----:B------:R-:W-:-:S08]  /*1210*/  NOP ;  /* 0x0000000000007918 */ /* 0x000fd00000000000 */
[----:B------:R-:W0:Y:S02]  /*1220*/  USETMAXREG.TRY_ALLOC.CTAPOOL UP1, 0xe8 ;  /* 0x000000e8000079c8 */ /* 0x000e240008020600 */
[----:B0-----:R-:W-:-:S13]  /*1230*/  PLOP3.LUT P0, PT, PT, PT, UP1, 0x80, 0x0 ;  /* 0x000000000000781c */ /* 0x001fda0003f0f018 */
[----:B------:R-:W-:Y:S05]  /*1240*/  @!P0 BRA `(.L_x_13) ;  /* 0xfffffffc00f08947 */ /* 0x000fea000383ffff */
[----:B------:R-:W-:-:S13]  /*1250*/  LOP3.LUT P0, RZ, R0, 0xff, RZ, 0xc0, !PT ;  /* 0x000000ff00ff7812 */ /* 0x000fda000780c0ff */
[----:B------:R-:W-:Y:S05]  /*1260*/  @!P0 EXIT ;  /* 0x000000000000894d */ /* 0x000fea0003800000 */
[----:B------:R-:W-:Y:S01]  /*1270*/  SHF.R.S32.HI R0, RZ, 0x1f, R3 ;  /* 0x0000001fff007819 */ /* 0x000fe20000011403 */
[----:B------:R-:W0:Y:S01]  /*1280*/  S2UR UR5, SR_CgaCtaId ;  /* 0x00000000000579c3 */ /* 0x000e220000008800 */
[----:B------:R-:W-:Y:S01]  /*1290*/  UMOV UR41, 0x400 ;  /* 0x0000040000297882 */ /* 0x000fe20000000000 */
[----:B------:R-:W-:Y:S01]  /*12a0*/  USHF.R.U32.HI UR4, URZ, 0x1, UR39 ;  /* 0x000000013f047899 */ /* 0x000fe20008011627 */
[CC--:B------:R-:W-:Y:S01]  /*12b0*/  LEA.HI R4, R0.reuse, R3.reuse, RZ, 0x2 ;  /* 0x0000000300047211 */ /* 0x0c0fe200078f10ff */
[----:B------:R-:W-:Y:S01]  /*12c0*/  ULOP3.LUT UR45, UR39, 0x1, URZ, 0xc0, !UPT ;  /* 0x00000001272d7892 */ /* 0x000fe2000f8ec03f */
[----:B------:R-:W-:Y:S01]  /*12d0*/  LEA.HI R0, R0, R3, RZ, 0x5 ;  /* 0x0000000300007211 */ /* 0x000fe200078f28ff */
[----:B------:R-:W-:Y:S01]  /*12e0*/  ULDC.64 UR10, c[0x0][0x288] ;  /* 0x0000a200000a7ab9 */ /* 0x000fe20000000a00 */
[--C-:B------:R-:W-:Y:S01]  /*12f0*/  SHF.R.S32.HI R88, RZ, 0x2, R4.reuse ;  /* 0x00000002ff587819 */ /* 0x100fe20000011404 */
[----:B------:R-:W1:Y:S01]  /*1300*/  LDC.64 R6, c[0x0][0x5c8] ;  /* 0x00017200ff067b82 */ /* 0x000e620000000a00 */
[----:B------:R-:W-:Y:S01]  /*1310*/  SHF.R.S32.HI R5, RZ, 0x1f, R4 ;  /* 0x0000001fff057819 */ /* 0x000fe20000011404 */
[----:B------:R-:W-:Y:S01]  /*1320*/  UISETP.LT.AND UP1, UPT, UR39, 0x1, UPT ;  /* 0x000000012700788c */ /* 0x000fe2000bf21270 */
[----:B------:R-:W-:Y:S01]  /*1330*/  LOP3.LUT R4, R4, 0xfffffffc, RZ, 0xc0, !PT ;  /* 0xfffffffc04047812 */ /* 0x000fe200078ec0ff */
[----:B------:R-:W-:Y:S01]  /*1340*/  ULOP3.LUT UR4, UR4, 0x1, URZ, 0xc0, !UPT ;  /* 0x0000000104047892 */ /* 0x000fe2000f8ec03f */
[----:B------:R-:W-:Y:S01]  /*1350*/  LEA.HI R5, R5, R88, RZ, 0x3 ;  /* 0x0000005805057211 */ /* 0x000fe200078f18ff */
[----:B------:R-:W-:Y:S01]  /*1360*/  ULDC UR44, c[0x0][0x658] ;  /* 0x00019600002c7ab9 */ /* 0x000fe20000000800 */
[----:B------:R-:W-:Y:S01]  /*1370*/  UMOV UR6, 0xffffffff ;  /* 0xffffffff00067882 */ /* 0x000fe20000000000 */
[----:B------:R-:W-:Y:S01]  /*1380*/  IMAD.IADD R4, R3, 0x1, -R4 ;  /* 0x0000000103047824 */ /* 0x000fe200078e0a04 */
[----:B------:R-:W-:Y:S01]  /*1390*/  LOP3.LUT R5, R5, 0xfffffff8, RZ, 0xc0, !PT ;  /* 0xfffffff805057812 */ /* 0x000fe200078ec0ff */
[----:B------:R-:W-:Y:S01]  /*13a0*/  IMAD.U32 R3, RZ, RZ, UR10 ;  /* 0x0000000aff037e24 */ /* 0x000fe2000f8e00ff */
[----:B------:R-:W-:Y:S01]  /*13b0*/  ULDC UR8, c[0x0][0x284] ;  /* 0x0000a10000087ab9 */ /* 0x000fe20000000800 */
[----:B------:R-:W-:Y:S01]  /*13c0*/  IMAD.SHL.U32 R90, R4, 0x2, RZ ;  /* 0x00000002045a7824 */ /* 0x000fe200078e00ff */
[----:B------:R-:W-:Y:S01]  /*13d0*/  USEL UR45, UR45, URZ, !UP0 ;  /* 0x0000003f2d2d7287 */ /* 0x000fe2000c000000 */
[----:B------:R-:W-:Y:S01]  /*13e0*/  IMAD.IADD R88, R88, 0x1, -R5 ;  /* 0x0000000158587824 */ /* 0x000fe200078e0a05 */
[----:B------:R-:W-:Y:S01]  /*13f0*/  SHF.R.S32.HI R5, RZ, 0x5, R0 ;  /* 0x00000005ff057819 */ /* 0x000fe20000011400 */
[----:B------:R-:W-:Y:S01]  /*1400*/  VIADD R0, R95, 0xffffffff ;  /* 0xffffffff5f007836 */ /* 0x000fe20000000000 */
[----:B0-----:R-:W-:Y:S01]  /*1410*/  ULEA UR41, UR5, UR41, 0x18 ;  /* 0x0000002905297291 */ /* 0x001fe2000f8ec03f */
[----:B------:R-:W-:Y:S01]  /*1420*/  IMAD R94, R4, -0x2, R3 ;  /* 0xfffffffe045e7824 */ /* 0x000fe200078e0203 */
[--C-:B------:R-:W-:Y:S01]  /*1430*/  SHF.R.S32.HI R89, RZ, 0x1f, R88.reuse ;  /* 0x0000001fff597819 */ /* 0x100fe20000011458 */
[C-C-:B------:R-:W-:Y:S01]  /*1440*/  IMAD R97, R5.reuse, -0x10, -R88.reuse ;  /* 0xfffffff005617824 */ /* 0x140fe200078e0a58 */
[C---:B------:R-:W-:Y:S01]  /*1450*/  ISETP.NE.AND P0, PT, R0.reuse, RZ, PT ;  /* 0x000000ff0000720c */ /* 0x040fe20003f05270 */
[----:B------:R-:W-:Y:S01]  /*1460*/  IMAD.SHL.U32 R0, R0, 0x8, RZ ;  /* 0x0000000800007824 */ /* 0x000fe200078e00ff */
[----:B------:R-:W-:Y:S01]  /*1470*/  UIADD3 UR50, UR41, 0x30, URZ ;  /* 0x0000003029327890 */ /* 0x000fe2000fffe03f */
[----:B------:R-:W-:Y:S01]  /*1480*/  IMAD.WIDE R88, R5, 0x10, R88 ;  /* 0x0000001005587825 */ /* 0x000fe200078e0258 */
[----:B------:R-:W-:Y:S01]  /*1490*/  USEL UR46, UR39, 0x1, UP1 ;  /* 0x00000001272e7887 */ /* 0x000fe20008800000 */
[----:B-1----:R-:W-:Y:S01]  /*14a0*/  SHF.L.U64.HI R92, R6, 0x3, R7 ;  /* 0x00000003065c7819 */ /* 0x002fe20000010207 */
[----:B------:R-:W-:Y:S01]  /*14b0*/  USHF.L.U32 UR6, UR6, UR44, URZ ;  /* 0x0000002c06067299 */ /* 0x000fe2000800063f */
[----:B------:R-:W-:Y:S01]  /*14c0*/  LOP3.LUT R0, R0, 0x8, RZ, 0xc0, !PT ;  /* 0x0000000800007812 */ /* 0x000fe200078ec0ff */
[----:B------:R-:W-:Y:S01]  /*14d0*/  UISETP.EQ.U32.AND UP0, UPT, UR4, 0x1, !UP0 ;  /* 0x000000010400788c */ /* 0x000fe2000c702070 */
[----:B------:R-:W-:Y:S01]  /*14e0*/  IMAD.SHL.U32 R93, R6, 0x8, RZ ;  /* 0x00000008065d7824 */ /* 0x000fe200078e00ff */
[----:B------:R-:W-:Y:S01]  /*14f0*/  SEL R98, RZ, 0x1, P0 ;  /* 0x00000001ff627807 */ /* 0x000fe20000000000 */
[----:B------:R-:W-:Y:S01]  /*1500*/  VIADD R97, R97, UR8 ;  /* 0x0000000861617c36 */ /* 0x000fe20008000000 */
[----:B------:R-:W-:Y:S01]  /*1510*/  LEA R95, R95, UR50, 0x3 ;  /* 0x000000325f5f7c11 */ /* 0x000fe2000f8e18ff */
[----:B------:R-:W-:Y:S01]  /*1520*/  ULDC UR43, c[0x0][0x600] ;  /* 0x00018000002b7ab9 */ /* 0x000fe20000000800 */
[C---:B------:R-:W-:Y:S01]  /*1530*/  LOP3.LUT R99, R0.reuse, 0x8, RZ, 0x3c, !PT ;  /* 0x0000000800637812 */ /* 0x040fe200078e3cff */
[----:B------:R-:W-:Y:S01]  /*1540*/  UMOV UR7, 0x1 ;  /* 0x0000000100077882 */ /* 0x000fe20000000000 */
[----:B------:R-:W-:Y:S01]  /*1550*/  LOP3.LUT R96, R0, 0x18, RZ, 0x3c, !PT ;  /* 0x0000001800607812 */ /* 0x000fe200078e3cff */
[----:B------:R-:W-:Y:S01]  /*1560*/  ULOP3.LUT UR49, UR36, 0x1, URZ, 0xfc, !UPT ;  /* 0x0000000124317892 */ /* 0x000fe2000f8efc3f */
[----:B------:R-:W-:Y:S01]  /*1570*/  SHF.R.S32.HI R91, RZ, 0x1f, R90 ;  /* 0x0000001fff5b7819 */ /* 0x000fe2000001145a */
[----:B------:R-:W-:-:S02]  /*1580*/  USHF.L.U64.HI UR40, UR52, 0x1, UR37 ;  /* 0x0000000134287899 */ /* 0x000fc40008010225 */
[----:B------:R-:W-:Y:S02]  /*1590*/  UIADD3 UR42, UR11, 0x7e, URZ ;  /* 0x0000007e0b2a7890 */ /* 0x000fe4000fffe03f */
[----:B------:R-:W-:Y:S02]  /*15a0*/  UIADD3 UR43, UR43, -0x1, URZ ;  /* 0xffffffff2b2b7890 */ /* 0x000fe4000fffe03f */
[----:B------:R-:W-:Y:S02]  /*15b0*/  USHF.L.U32 UR44, UR7, UR44, URZ ;  /* 0x0000002c072c7299 */ /* 0x000fe4000800063f */
[----:B------:R-:W-:Y:S02]  /*15c0*/  UIADD3 UR46, -UR46, UR39, URZ ;  /* 0x000000272e2e7290 */ /* 0x000fe4000fffe13f */
[----:B------:R-:W-:Y:S02]  /*15d0*/  ULOP3.LUT UR47, URZ, UR6, URZ, 0x33, !UPT ;  /* 0x000000063f2f7292 */ /* 0x000fe4000f8e333f */
[----:B------:R-:W-:-:S12]  /*15e0*/  USEL UR48, URZ, 0x1, !UP0 ;  /* 0x000000013f307887 */ /* 0x000fd8000c000000 */
.L_x_161:
[----:B------:R-:W-:-:S04]  /*15f0*/  SHF.L.U32 R0, R98, 0x1f, RZ ;  /* 0x0000001f62007819 */ /* 0x000fc800000006ff */
[----:B------:R-:W0:Y:S02]  /*1600*/  SYNCS.PHASECHK.TRANS64.TRYWAIT P0, [R95+URZ+-0x8], R0 ;  /* 0xfffff8005f0075a7 */ /* 0x000e24000800017f */
[----:B012345:R-:W-:Y:S05]  /*1610*/  @!P0 BRA `(.L_x_14) ;  /* 0x0000006000488947 */ /* 0x03ffea0003800000 */
.L_x_181:
[----:B------:R-:W-:Y:S02]  /*1620*/  ULDC UR4, c[0x0][0x28c] ;  /* 0x0000a30000047ab9 */ /* 0x000fe40000000800 */
[----:B------:R-:W-:-:S13]  /*1630*/  ISETP.LT.AND P0, PT, RZ, UR4, PT ;  /* 0x00000004ff007c0c */ /* 0x000fda000bf01270 */
[----:B------:R-:W-:Y:S05]  /*1640*/  @P0 BRA `(.L_x_15) ;  /* 0x0000000000400947 */ /* 0x000fea0003800000 */
[----:B0-----:R-:W-:Y:S01]  /*1650*/  MOV R0, 0x0 ;  /* 0x0000000000007802 */ /* 0x001fe20000000f00 */
[----:B------:R-:W-:Y:S01]  /*1660*/  ULDC.64 UR4, c[0x4][0x68] ;  /* 0x01001a0000047ab9 */ /* 0x000fe20000000a00 */
[----:B------:R-:W-:Y:S01]  /*1670*/  ULDC.64 UR6, c[0x4][0x8] ;  /* 0x0100020000067ab9 */ /* 0x000fe20000000a00 */
[----:B------:R-:W-:Y:S01]  /*1680*/  IMAD.U32 R4, RZ, RZ, UR4 ;  /* 0x00000004ff047e24 */ /* 0x000fe2000f8e00ff */
[----:B------:R0:W1:Y:S01]  /*1690*/  LDC.64 R14, c[0x4][R0] ;  /* 0x01000000000e7b82 */ /* 0x0000620000000a00 */
[----:B------:R-:W-:Y:S01]  /*16a0*/  IMAD.U32 R5, RZ, RZ, UR5 ;  /* 0x00000005ff057e24 */ /* 0x000fe2000f8e00ff */
[----:B------:R-:W-:Y:S01]  /*16b0*/  ULDC.64 UR4, c[0x4][0x70] ;  /* 0x01001c0000047ab9 */ /* 0x000fe20000000a00 */
[----:B------:R-:W-:Y:S02]  /*16c0*/  IMAD.U32 R10, RZ, RZ, UR6 ;  /* 0x00000006ff0a7e24 */ /* 0x000fe4000f8e00ff */
[----:B------:R-:W-:Y:S02]  /*16d0*/  IMAD.U32 R6, RZ, RZ, UR4 ;  /* 0x00000004ff067e24 */ /* 0x000fe4000f8e00ff */
[----:B------:R-:W-:-:S02]  /*16e0*/  IMAD.U32 R7, RZ, RZ, UR5 ;  /* 0x00000005ff077e24 */ /* 0x000fc4000f8e00ff */
[----:B------:R-:W-:Y:S02]  /*16f0*/  IMAD.U32 R11, RZ, RZ, UR7 ;  /* 0x00000007ff0b7e24 */ /* 0x000fe4000f8e00ff */
[----:B------:R-:W-:Y:S02]  /*1700*/  IMAD.MOV.U32 R8, RZ, RZ, 0x1e1 ;  /* 0x000001e1ff087424 */ /* 0x000fe400078e00ff */
[----:B------:R-:W-:Y:S02]  /*1710*/  IMAD.MOV.U32 R12, RZ, RZ, 0x1 ;  /* 0x00000001ff0c7424 */ /* 0x000fe400078e00ff */
[----:B0-----:R-:W-:-:S07]  /*1720*/  IMAD.MOV.U32 R13, RZ, RZ, RZ ;  /* 0x000000ffff0d7224 */ /* 0x001fce00078e00ff */
[----:B------:R-:W-:-:S07]  /*1730*/  LEPC R20, `(.L_x_15) ;  /* 0x000000001014794e */ /* 0x000fce0000000000 */
[----:B-1---5:R-:W-:Y:S05]  /*1740*/  CALL.ABS.NOINC R14 ;  /* 0x000000000e007343 */ /* 0x022fea0003c00000 */
.L_x_15:
[----:B0-----:R-:W-:-:S05]  /*1750*/  IMAD.U32 R0, RZ, RZ, UR49 ;  /* 0x00000031ff007e24 */ /* 0x001fca000f8e00ff */
[----:B------:R-:W-:-:S13]  /*1760*/  ISETP.NE.AND P0, PT, R0, 0x3, PT ;  /* 0x000000030000780c */ /* 0x000fda0003f05270 */
[----:B------:R-:W-:Y:S05]  /*1770*/  @!P0 BRA `(.L_x_16) ;  /* 0x0000000000048947 */ /* 0x000fea0003800000 */
[----:B------:R-:W-:Y:S01]  /*1780*/  BPT.TRAP 0x1 ;  /* 0x000000040000795c */ /* 0x000fe20000300000 */
.L_x_16:
[----:B------:R-:W-:Y:S02]  /*1790*/  IMAD.U32 R3, RZ, RZ, UR45 ;  /* 0x0000002dff037e24 */ /* 0x000fe4000f8e00ff */
[----:B------:R-:W-:-:S03]  /*17a0*/  IMAD.U32 R0, RZ, RZ, UR48 ;  /* 0x00000030ff007e24 */ /* 0x000fc6000f8e00ff */
[----:B------:R-:W-:Y:S02]  /*17b0*/  LEA R3, R3, UR41, 0x3 ;  /* 0x0000002903037c11 */ /* 0x000fe4000f8e18ff */
[----:B------:R-:W-:-:S04]  /*17c0*/  SHF.L.U32 R0, R0, 0x1f, RZ ;  /* 0x0000001f00007819 */ /* 0x000fc800000006ff */
[----:B------:R0:W1:Y:S01]  /*17d0*/  SYNCS.PHASECHK.TRANS64.TRYWAIT P1, [R3+URZ], R0 ;  /* 0x00000000030075a7 */ /* 0x000062000802017f */
[----:B------:R-:W-:Y:S05]  /*17e0*/  @!P0 BRA `(.L_x_17) ;  /* 0x0000000000048947 */ /* 0x000fea0003800000 */
[----:B------:R-:W-:Y:S01]  /*17f0*/  BPT.TRAP 0x1 ;  /* 0x000000040000795c */ /* 0x000fe20000300000 */
.L_x_17:
[----:B------:R-:W-:-:S05]  /*1800*/  IMAD.U32 R4, RZ, RZ, UR46 ;  /* 0x0000002eff047e24 */ /* 0x000fca000f8e00ff */
[----:B------:R-:W-:Y:S01]  /*1810*/  ISETP.GE.AND P2, PT, R4, 0x1, PT ;  /* 0x000000010400780c */ /* 0x000fe20003f46270 */
[----:B-1----:R-:W-:-:S12]  /*1820*/  @P1 BRA `(.L_x_18) ;  /* 0x0000000000081947 */ /* 0x002fd80003800000 */
[----:B------:R-:W1:Y:S02]  /*1830*/  SYNCS.PHASECHK.TRANS64.TRYWAIT P1, [R3+URZ], R0 ;  /* 0x00000000030075a7 */ /* 0x000e64000802017f */
[----:B-1----:R-:W-:Y:S05]  /*1840*/  @!P1 BRA `(.L_x_19) ;  /* 0x0000005c00d09947 */ /* 0x002fea0003800000 */
.L_x_18:
[----:B------:R-:W-:Y:S05]  /*1850*/  WARPSYNC.ALL ;  /* 0x0000000000007948 */ /* 0x000fea0003800000 */
[----:B------:R-:W-:Y:S01]  /*1860*/  UIADD3 UR4, UR41, 0x100, URZ ;  /* 0x0000010029047890 */ /* 0x000fe2000fffe03f */
[----:B------:R-:W-:Y:S01]  /*1870*/  WARPGROUP.ARRIVE ;  /* 0x00000000000079c5 */ /* 0x000fe20000000000 */
[----:B------:R-:W-:Y:S02]  /*1880*/  UIADD3 UR5, UR41, 0x4100, URZ ;  /* 0x0000410029057890 */ /* 0x000fe4000fffe03f */
[----:B------:R-:W-:Y:S02]  /*1890*/  USHF.R.U32.HI UR4, URZ, 0x4, UR4 ;  /* 0x000000043f047899 */ /* 0x000fe40008011604 */
[----:B------:R-:W-:-:S02]  /*18a0*/  USHF.R.U32.HI UR5, URZ, 0x4, UR5 ;  /* 0x000000043f057899 */ /* 0x000fc40008011605 */
[----:B------:R-:W-:Y:S02]  /*18b0*/  ULOP3.LUT UR4, UR4, 0x3fff, URZ, 0xc0, !UPT ;  /* 0x00003fff04047892 */ /* 0x000fe4000f8ec03f */
[----:B------:R-:W-:Y:S02]  /*18c0*/  ULOP3.LUT UR5, UR5, 0x3fff, URZ, 0xc0, !UPT ;  /* 0x00003fff05057892 */ /* 0x000fe4000f8ec03f */
[----:B------:R-:W-:Y:S02]  /*18d0*/  ULOP3.LUT UR8, UR4, 0x10000, URZ, 0xfc, !UPT ;  /* 0x0001000004087892 */ /* 0x000fe4000f8efc3f */
[----:B------:R-:W-:Y:S02]  /*18e0*/  ULOP3.LUT UR9, UR5, 0x10000, URZ, 0xfc, !UPT ;  /* 0x0001000005097892 */ /* 0x000fe4000f8efc3f */
[----:B------:R-:W-:Y:S02]  /*18f0*/  ULEA UR10, UR45, UR8, 0x9 ;  /* 0x000000082d0a7291 */ /* 0x000fe4000f8e483f */
[----:B------:R-:W-:Y:S01]  /*1900*/  ULEA UR11, UR45, UR9, 0xa ;  /* 0x000000092d0b7291 */ /* 0x000fe2000f8e503f */
[----:B------:R-:W-:Y:S01]  /*1910*/  UMOV UR5, 0x40000040 ;  /* 0x4000004000057882 */ /* 0x000fe20000000000 */
[----:B------:R-:W-:-:S03]  /*1920*/  UMOV UR7, 0x40000040 ;  /* 0x4000004000077882 */ /* 0x000fc60000000000 */
[----:B------:R-:W-:Y:S02]  /*1930*/  UMOV UR4, UR10 ;  /* 0x0000000a00047c82 */ /* 0x000fe40008000000 */
[----:B------:R-:W-:Y:S02]  /*1940*/  UMOV UR6, UR11 ;  /* 0x0000000b00067c82 */ /* 0x000fe40008000000 */
[----:B------:R-:W-:Y:S01]  /*1950*/  HGMMA.64x128x16.F32 R24, gdesc[UR4], RZ, !UPT, gsb0 ;  /* 0x01e00000041879f0 */ /* 0x000fe2000c0008ff */
[----:B------:R-:W-:Y:S02]  /*1960*/  UIADD3 UR4, UR10, 0x2, URZ ;  /* 0x000000020a047890 */ /* 0x000fe4000fffe03f */
[----:B------:R-:W-:Y:S01]  /*1970*/  UIADD3 UR6, UR11, 0x2, URZ ;  /* 0x000000020b067890 */ /* 0x000fe2000fffe03f */
[----:B------:R-:W-:Y:S01]  /*1980*/  UMOV UR5, 0x40000040 ;  /* 0x4000004000057882 */ /* 0x000fe20000000000 */
[----:B------:R-:W-:Y:S01]  /*1990*/  UMOV UR7, 0x40000040 ;  /* 0x4000004000077882 */ /* 0x000fe20000000000 */
[----:B------:R-:W-:-:S02]  /*19a0*/  WARPGROUP.DEPBAR.LE gsb0, 0x0 ;  /* 0x00008000000079c5 */ /* 0x000fc40000010000 */
[----:B------:R-:W-:-:S06]  /*19b0*/  WARPGROUP.ARRIVE ;  /* 0x00000000000079c5 */ /* 0x000fcc0000000000 */
[----:B------:R-:W-:Y:S01]  /*19c0*/  HGMMA.64x128x16.F32 R24, gdesc[UR4], R24, gsb0 ;  /* 0x01e00000041879f0 */ /* 0x000fe20008000818 */
[----:B------:R-:W-:Y:S02]  /*19d0*/  UIADD3 UR4, UR10, 0x4, URZ ;  /* 0x000000040a047890 */ /* 0x000fe4000fffe03f */
[----:B------:R-:W-:Y:S01]  /*19e0*/  UIADD3 UR6, UR11, 0x4, URZ ;  /* 0x000000040b067890 */ /* 0x000fe2000fffe03f */
[----:B------:R-:W-:Y:S01]  /*19f0*/  UMOV UR5, 0x40000040 ;  /* 0x4000004000057882 */ /* 0x000fe20000000000 */
[----:B------:R-:W-:Y:S01]  /*1a00*/  UMOV UR7, 0x40000040 ;  /* 0x4000004000077882 */ /* 0x000fe20000000000 */
[----:B------:R-:W-:Y:S02]  /*1a10*/  WARPGROUP.DEPBAR.LE gsb0, 0x0 ;  /* 0x00008000000079c5 */ /* 0x000fe40000010000 */
        /* <DEDUP_REMOVED lines=8> */
[----:B------:R-:W-:Y:S03]  /*1aa0*/  HGMMA.64x128x16.F32 R24, gdesc[UR4], R24, gsb0 ;  /* 0x01e00000041879f0 */ /* 0x000fe60008000818 */
[----:B------:R-:W-:Y:S02]  /*1ab0*/  WARPGROUP.DEPBAR.LE gsb0, 0x0 ;  /* 0x00008000000079c5 */ /* 0x000fe40000010000 */
[----:B------:R-:W-:Y:S05]  /*1ac0*/  @!P2 BRA `(.L_x_20) ;  /* 0x000000040014a947 */ /* 0x000fea0003800000 */
[----:B------:R-:W-:Y:S01]  /*1ad0*/  UIADD3 UR4, UR45, 0x1, URZ ;  /* 0x000000012d047890 */ /* 0x000fe2000fffe03f */
[----:B01----:R-:W-:Y:S01]  /*1ae0*/  IMAD.U32 R0, RZ, RZ, UR46 ;  /* 0x0000002eff007e24 */ /* 0x003fe2000f8e00ff */
[----:B------:R-:W-:Y:S02]  /*1af0*/  UMOV UR11, UR45 ;  /* 0x0000002d000b7c82 */ /* 0x000fe40008000000 */
[----:B------:R-:W-:-:S04]  /*1b00*/  UISETP.NE.AND UP0, UPT, UR4, 0x2, UPT ;  /* 0x000000020400788c */ /* 0x000fc8000bf05270 */
[----:B------:R-:W-:Y:S02]  /*1b10*/  USEL UR5, URZ, 0x1, UP0 ;  /* 0x000000013f057887 */ /* 0x000fe40008000000 */
[----:B------:R-:W-:Y:S02]  /*1b20*/  USEL UR10, UR4, URZ, UP0 ;  /* 0x0000003f040a7287 */ /* 0x000fe40008000000 */
[----:B------:R-:W-:-:S06]  /*1b30*/  ULOP3.LUT UR5, UR48, UR5, URZ, 0x3c, !UPT ;  /* 0x0000000530057292 */ /* 0x000fcc000f8e3c3f */
[----:B------:R-:W-:-:S07]  /*1b40*/  IMAD.U32 R5, RZ, RZ, UR5 ;  /* 0x00000005ff057e24 */ /* 0x000fce000f8e00ff */
.L_x_27:
[----:B01----:R-:W-:Y:S05]  /*1b50*/  @!P0 BRA `(.L_x_21) ;  /* 0x0000000000048947 */ /* 0x003fea0003800000 */
[----:B------:R-:W-:Y:S01]  /*1b60*/  BPT.TRAP 0x1 ;  /* 0x000000040000795c */ /* 0x000fe20000300000 */
.L_x_21:
[----:B------:R-:W-:Y:S01]  /*1b70*/  ULEA UR4, UR10, UR41, 0x3 ;  /* 0x000000290a047291 */ /* 0x000fe2000f8e183f */
[----:B------:R-:W-:-:S08]  /*1b80*/  SHF.L.U32 R3, R5, 0x1f, RZ ;  /* 0x0000001f05037819 */ /* 0x000fd000000006ff */
[----:B------:R0:W1:Y:S01]  /*1b90*/  SYNCS.PHASECHK.TRANS64.TRYWAIT P1, [UR4], R3 ;  /* 0x00000003ff0075a7 */ /* 0x0000620008020144 */
[----:B------:R-:W-:Y:S05]  /*1ba0*/  @!P0 BRA `(.L_x_22) ;  /* 0x0000000000048947 */ /* 0x000fea0003800000 */
[----:B------:R-:W-:Y:S01]  /*1bb0*/  BPT.TRAP 0x1 ;  /* 0x000000040000795c */ /* 0x000fe20000300000 */
.L_x_22:
[----:B-1----:R-:W-:Y:S05]  /*1bc0*/  @P1 BRA `(.L_x_23) ;  /* 0x0000000000081947 */ /* 0x002fea0003800000 */
[----:B------:R-:W1:Y:S02]  /*1bd0*/  SYNCS.PHASECHK.TRANS64.TRYWAIT P1, [UR4], R3 ;  /* 0x00000003ff0075a7 */ /* 0x000e640008020144 */
[----:B-1----:R-:W-:Y:S05]  /*1be0*/  @!P1 BRA `(.L_x_24) ;  /* 0x0000005800fc9947 */ /* 0x002fea0003800000 */
.L_x_23:
[----:B------:R-:W-:Y:S01]  /*1bf0*/  ULEA UR12, UR10, UR8, 0x9 ;  /* 0x000000080a0c7291 */ /* 0x000fe2000f8e483f */
[----:B------:R-:W-:Y:S01]  /*1c00*/  WARPGROUP.ARRIVE ;  /* 0x00000000000079c5 */ /* 0x000fe20000000000 */
[----:B------:R-:W-:Y:S01]  /*1c10*/  ULEA UR13, UR10, UR9, 0xa ;  /* 0x000000090a0d7291 */ /* 0x000fe2000f8e503f */
[----:B------:R-:W-:Y:S01]  /*1c20*/  UMOV UR5, 0x40000040 ;  /* 0x4000004000057882 */ /* 0x000fe20000000000 */
[----:B------:R-:W-:-:S03]  /*1c30*/  UMOV UR7, 0x40000040 ;  /* 0x4000004000077882 */ /* 0x000fc60000000000 */
[----:B------:R-:W-:Y:S02]  /*1c40*/  UMOV UR4, UR12 ;  /* 0x0000000c00047c82 */ /* 0x000fe40008000000 */
[----:B------:R-:W-:Y:S02]  /*1c50*/  UMOV UR6, UR13 ;  /* 0x0000000d00067c82 */ /* 0x000fe40008000000 */
[----:B------:R-:W-:Y:S01]  /*1c60*/  HGMMA.64x128x16.F32 R24, gdesc[UR4], R24, gsb0 ;  /* 0x01e00000041879f0 */ /* 0x000fe20008000818 */
        /* <DEDUP_REMOVED lines=23> */
[----:B------:R-:W-:Y:S01]  /*1de0*/  BPT.TRAP 0x1 ;  /* 0x000000040000795c */ /* 0x000fe20000300000 */
.L_x_25:
[----:B------:R-:W-:Y:S02]  /*1df0*/  UISETP.GT.U32.AND UP0, UPT, UR36, 0x1, UPT ;  /* 0x000000012400788c */ /* 0x000fe4000bf04070 */
[----:B------:R-:W-:-:S04]  /*1e00*/  ULEA UR4, UR11, UR41, 0x3 ;  /* 0x000000290b047291 */ /* 0x000fc8000f8e183f */
[----:B------:R-:W-:Y:S01]  /*1e10*/  UIADD3 UR4, UR4, 0x10, URZ ;  /* 0x0000001004047890 */ /* 0x000fe2000fffe03f */
[----:B------:R-:W-:-:S03]  /*1e20*/  PLOP3.LUT P1, PT, PT, PT, UP0, 0x80, 0x0 ;  /* 0x000000000000781c */ /* 0x000fc60003f2f008 */
[----:B------:R-:W-:-:S09]  /*1e30*/  UPRMT UR4, URZ, 0x654, UR4 ;  /* 0x000006543f047896 */ /* 0x000fd20008000004 */
[----:B------:R-:W-:Y:S01]  /*1e40*/  SYNCS.ARRIVE.TRANS64.RED.A1T0 RZ, [UR4], RZ ;  /* 0x000000ffffff79a7 */ /* 0x000fe20008100404 */
[----:B------:R-:W-:Y:S05]  /*1e50*/  @P1 BRA `(.L_x_26) ;  /* 0x0000000000041947 */ /* 0x000fea0003800000 */
[----:B------:R-:W-:Y:S01]  /*1e60*/  BPT.TRAP 0x1 ;  /* 0x000000040000795c */ /* 0x000fe20000300000 */
.L_x_26:
[----:B------:R-:W-:Y:S01]  /*1e70*/  UIADD3 UR10, UR10, 0x1, URZ ;  /* 0x000000010a0a7890 */ /* 0x000fe2000fffe03f */
[C---:B------:R-:W-:Y:S01]  /*1e80*/  ISETP.GT.AND P1, PT, R0.reuse, 0x1, PT ;  /* 0x000000010000780c */ /* 0x040fe20003f24270 */
[----:B------:R-:W-:Y:S01]  /*1e90*/  UIADD3 UR11, UR11, 0x1, URZ ;  /* 0x000000010b0b7890 */ /* 0x000fe2000fffe03f */
[----:B------:R-:W-:Y:S01]  /*1ea0*/  VIADD R0, R0, 0xffffffff ;  /* 0xffffffff00007836 */ /* 0x000fe20000000000 */
[----:B------:R-:W-:Y:S02]  /*1eb0*/  UISETP.NE.AND UP0, UPT, UR10, 0x2, UPT ;  /* 0x000000020a00788c */ /* 0x000fe4000bf05270 */
[----:B------:R-:W-:Y:S02]  /*1ec0*/  UISETP.NE.AND UP1, UPT, UR11, 0x2, UPT ;  /* 0x000000020b00788c */ /* 0x000fe4000bf25270 */
[----:B------:R-:W-:Y:S02]  /*1ed0*/  USEL UR4, URZ, 0x1, UP0 ;  /* 0x000000013f047887 */ /* 0x000fe40008000000 */
[----:B------:R-:W-:-:S02]  /*1ee0*/  USEL UR10, UR10, URZ, UP0 ;  /* 0x0000003f0a0a7287 */ /* 0x000fc40008000000 */
[----:B------:R-:W-:Y:S02]  /*1ef0*/  USEL UR11, UR11, URZ, UP1 ;  /* 0x0000003f0b0b7287 */ /* 0x000fe40008800000 */
[----:B------:R-:W-:Y:S01]  /*1f00*/  LOP3.LUT R5, R5, UR4, RZ, 0x3c, !PT ;  /* 0x0000000405057c12 */ /* 0x000fe2000f8e3cff */
[----:B------:R-:W-:Y:S09]  /*1f10*/  @P1 BRA `(.L_x_27) ;  /* 0xfffffffc000c1947 */ /* 0x000ff2000383ffff */
.L_x_20:
[----:B01----:R-:W0:Y:S01]  /*1f20*/  LDC R0, c[0x0][0x28c] ;  /* 0x0000a300ff007b82 */ /* 0x003e220000000800 */
[----:B------:R1:W-:Y:S01]  /*1f30*/  SYNCS.ARRIVE.TRANS64.A1T0 RZ, [R99+UR50], RZ ;  /* 0x000000ff63ff79a7 */ /* 0x0003e20008100032 */
[----:B0-----:R-:W-:-:S13]  /*1f40*/  ISETP.GE.AND P1, PT, R0, 0x1, PT ;  /* 0x000000010000780c */ /* 0x001fda0003f26270 */
[----:B-1----:R-:W-:Y:S05]  /*1f50*/  @!P1 BRA `(.L_x_28) ;  /* 0x0000000000309947 */ /* 0x002fea0003800000 */
[----:B------:R-:W-:Y:S05]  /*1f60*/  @!P0 BRA `(.L_x_29) ;  /* 0x0000000000048947 */ /* 0x000fea0003800000 */
[----:B------:R-:W-:Y:S01]  /*1f70*/  BPT.TRAP 0x1 ;  /* 0x000000040000795c */ /* 0x000fe20000300000 */
.L_x_29:
[----:B------:R-:W-:Y:S02]  /*1f80*/  UIADD3 UR4, UR46, UR45, URZ ;  /* 0x0000002d2e047290 */ /* 0x000fe4000fffe03f */
[----:B------:R-:W-:Y:S02]  /*1f90*/  UISETP.GT.U32.AND UP0, UPT, UR36, 0x1, UPT ;  /* 0x000000012400788c */ /* 0x000fe4000bf04070 */
[----:B------:R-:W-:-:S04]  /*1fa0*/  USHF.L.U32 UR4, UR4, 0x3, URZ ;  /* 0x0000000304047899 */ /* 0x000fc8000800063f */
[----:B------:R-:W-:Y:S01]  /*1fb0*/  ULOP3.LUT UR4, UR4, 0x8, URZ, 0xc0, !UPT ;  /* 0x0000000804047892 */ /* 0x000fe2000f8ec03f */
[----:B------:R-:W-:-:S03]  /*1fc0*/  PLOP3.LUT P0, PT, PT, PT, UP0, 0x80, 0x0 ;  /* 0x000000000000781c */ /* 0x000fc60003f0f008 */
[----:B------:R-:W-:-:S04]  /*1fd0*/  UIADD3 UR4, UR41, 0x10, UR4 ;  /* 0x0000001029047890 */ /* 0x000fc8000fffe004 */
[----:B------:R-:W-:-:S09]  /*1fe0*/  UPRMT UR4, URZ, 0x654, UR4 ;  /* 0x000006543f047896 */ /* 0x000fd20008000004 */
[----:B------:R-:W-:Y:S01]  /*1ff0*/  SYNCS.ARRIVE.TRANS64.RED.A1T0 RZ, [UR4], RZ ;  /* 0x000000ffffff79a7 */ /* 0x000fe20008100404 */
[----:B------:R-:W-:Y:S05]  /*2000*/  @P0 BRA `(.L_x_28) ;  /* 0x0000000000040947 */ /* 0x000fea0003800000 */
[----:B------:R-:W-:Y:S01]  /*2010*/  BPT.TRAP 0x1 ;  /* 0x000000040000795c */ /* 0x000fe20000300000 */
.L_x_28:
[----:B------:R-:W-:Y:S02]  /*2020*/  SHF.L.U32 R0, R98, 0x1f, RZ ;  /* 0x0000001f62007819 */ /* 0x000fe400000006ff */
[----:B------:R-:W-:Y:S02]  /*2030*/  SHF.R.S32.HI R9, RZ, 0x1f, R19 ;  /* 0x0000001fff097819 */ /* 0x000fe40000011413 */
[----:B------:R-:W0:Y:S02]  /*2040*/  SYNCS.PHASECHK.TRANS64.TRYWAIT P0, [R95+URZ+0x8], R0 ;  /* 0x000008005f0075a7 */ /* 0x000e24000800017f */
[----:B0-----:R-:W-:Y:S05]  /*2050*/  @!P0 BRA `(.L_x_30) ;  /* 0x0000005400f88947 */ /* 0x001fea0003800000 */
.L_x_182:
[----:B------:R-:W-:Y:S01]  /*2060*/  ULDC.64 UR4, c[0x0][0x5d0] ;  /* 0x0001740000047ab9 */ /* 0x000fe20000000a00 */
[----:B------:R-:W-:Y:S01]  /*2070*/  ULDC UR6, c[0x0][0x284] ;  /* 0x0000a10000067ab9 */ /* 0x000fe20000000800 */
[----:B0-----:R-:W-:Y:S02]  /*2080*/  IMAD R0, R9, UR4, RZ ;  /* 0x0000000409007c24 */ /* 0x001fe4000f8e02ff */
[----:B------:R-:W-:Y:S02]  /*2090*/  IMAD.SHL.U32 R10, R2, 0x80, RZ ;  /* 0x00000080020a7824 */ /* 0x000fe400078e00ff */
[C---:B------:R-:W-:Y:S02]  /*20a0*/  IMAD R5, R19.reuse, UR5, R0 ;  /* 0x0000000513057c24 */ /* 0x040fe4000f8e0200 */
[----:B------:R-:W-:Y:S01]  /*20b0*/  IMAD.SHL.U32 R0, R18, 0x40, RZ ;  /* 0x0000004012007824 */ /* 0x000fe200078e00ff */
[----:B------:R-:W-:Y:S01]  /*20c0*/  SHF.R.S32.HI R11, RZ, 0x1f, R10 ;  /* 0x0000001fff0b7819 */ /* 0x000fe2000001140a */
[----:B------:R-:W-:Y:S01]  /*20d0*/  IMAD.WIDE.U32 R2, R19, UR4, R90 ;  /* 0x0000000413027c25 */ /* 0x000fe2000f8e005a */
[----:B------:R-:W-:-:S02]  /*20e0*/  ULDC.64 UR4, c[0x0][0x5c8] ;  /* 0x0001720000047ab9 */ /* 0x000fc40000000a00 */
[----:B------:R-:W-:Y:S01]  /*20f0*/  ISETP.GE.AND P0, PT, R0, UR6, PT ;  /* 0x0000000600007c0c */ /* 0x000fe2000bf06270 */
[----:B------:R-:W-:Y:S01]  /*2100*/  ULDC UR6, c[0x0][0x288] ;  /* 0x0000a20000067ab9 */ /* 0x000fe20000000800 */
[----:B------:R-:W-:Y:S01]  /*2110*/  IADD3 R2, P1, R10, R2, RZ ;  /* 0x000000020a027210 */ /* 0x000fe20007f3e0ff */
[----:B------:R-:W-:Y:S01]  /*2120*/  IMAD.WIDE R14, R18, 0x40, R88 ;  /* 0x00000040120e7825 */ /* 0x000fe200078e0258 */
[----:B------:R-:W-:Y:S02]  /*2130*/  ISETP.GE.OR P0, PT, R10, UR6, P0 ;  /* 0x000000060a007c0c */ /* 0x000fe40008706670 */
[----:B------:R-:W-:Y:S01]  /*2140*/  IADD3.X R3, R11, R3, R5, P1, !PT ;  /* 0x000000030b037210 */ /* 0x000fe20000ffe405 */
[----:B------:R-:W-:-:S04]  /*2150*/  IMAD R7, R15, UR4, RZ ;  /* 0x000000040f077c24 */ /* 0x000fc8000f8e02ff */
[C---:B------:R-:W-:Y:S02]  /*2160*/  IMAD R7, R14.reuse, UR5, R7 ;  /* 0x000000050e077c24 */ /* 0x040fe4000f8e0207 */
[----:B------:R-:W-:-:S04]  /*2170*/  IMAD.WIDE.U32 R20, R14, UR4, R2 ;  /* 0x000000040e147c25 */ /* 0x000fc8000f8e0002 */
[----:B------:R-:W-:Y:S05]  /*2180*/  @P0 BRA `(.L_x_31) ;  /* 0x0000003c00e00947 */ /* 0x000fea0003800000 */
[----:B-----5:R-:W-:Y:S01]  /*2190*/  FSETP.NEU.AND P1, PT, R23, RZ, PT ;  /* 0x000000ff1700720b */ /* 0x020fe20003f2d000 */
[----:B------:R-:W-:Y:S01]  /*21a0*/  IMAD.IADD R18, R94, 0x1, -R10 ;  /* 0x000000015e127824 */ /* 0x000fe200078e0a0a */
[----:B------:R-:W-:Y:S01]  /*21b0*/  BSSY B0, `(.L_x_31) ;  /* 0x00003f5000007945 */ /* 0x000fe20003800000 */
[----:B------:R-:W-:Y:S02]  /*21c0*/  IMAD.IADD R0, R97, 0x1, -R0 ;  /* 0x0000000161007824 */ /* 0x000fe400078e0a00 */
[----:B------:R-:W-:Y:S01]  /*21d0*/  IMAD.IADD R7, R21, 0x1, R7 ;  /* 0x0000000115077824 */ /* 0x000fe200078e0207 */
[----:B------:R-:W-:-:S04]  /*21e0*/  ISETP.GT.AND P0, PT, R18, RZ, PT ;  /* 0x000000ff1200720c */ /* 0x000fc80003f04270 */
[----:B------:R-:W-:-:S03]  /*21f0*/  ISETP.GT.AND P2, PT, R0, RZ, P0 ;  /* 0x000000ff0000720c */ /* 0x000fc60000744270 */
[----:B------:R-:W-:Y:S10]  /*2200*/  @!P1 BRA `(.L_x_32) ;  /* 0x0000002c00249947 */ /* 0x000ff40003800000 */
[----:B------:R-:W0:Y:S01]  /*2210*/  LDC.64 R100, c[0x0][0x5b8] ;  /* 0x00016e00ff647b82 */ /* 0x000e220000000a00 */
[----:B------:R-:W-:-:S07]  /*2220*/  ULDC.64 UR4, c[0x0][0x5c0] ;  /* 0x0001700000047ab9 */ /* 0x000fce0000000a00 */
[----:B------:R-:W1:Y:S08]  /*2230*/  LDC.64 R104, c[0x0][0x5b0] ;  /* 0x00016c00ff687b82 */ /* 0x000e700000000a00 */
[----:B------:R-:W2:Y:S01]  /*2240*/  LDC.64 R106, c[0x0][0x5a8] ;  /* 0x00016a00ff6a7b82 */ /* 0x000ea20000000a00 */
[-C--:B0-----:R-:W-:Y:S02]  /*2250*/  IMAD R4, R9, R100.reuse, RZ ;  /* 0x0000006409047224 */ /* 0x081fe400078e02ff */
[----:B------:R-:W-:-:S04]  /*2260*/  IMAD.WIDE.U32 R2, R19, R100, R90 ;  /* 0x0000006413027225 */ /* 0x000fc800078e005a */
[----:B------:R-:W-:Y:S01]  /*2270*/  IMAD R101, R19, R101, R4 ;  /* 0x0000006513657224 */ /* 0x000fe200078e0204 */
[----:B------:R-:W-:Y:S01]  /*2280*/  IADD3 R4, P1, R10, R2, RZ ;  /* 0x000000020a047210 */ /* 0x000fe20007f3e0ff */
[----:B-1----:R-:W-:-:S03]  /*2290*/  IMAD R2, R15, R104, RZ ;  /* 0x000000680f027224 */ /* 0x002fc600078e02ff */
[----:B------:R-:W-:Y:S01]  /*22a0*/  IADD3.X R5, R11, R3, R101, P1, !PT ;  /* 0x000000030b057210 */ /* 0x000fe20000ffe465 */
[C---:B------:R-:W-:Y:S02]  /*22b0*/  IMAD R103, R14.reuse, R105, R2 ;  /* 0x000000690e677224 */ /* 0x040fe400078e0202 */
[----:B------:R-:W-:-:S04]  /*22c0*/  IMAD.WIDE.U32 R2, R14, R104, R4 ;  /* 0x000000680e027225 */ /* 0x000fc800078e0004 */
[----:B------:R-:W-:Y:S01]  /*22d0*/  IMAD.IADD R3, R3, 0x1, R103 ;  /* 0x0000000103037824 */ /* 0x000fe200078e0267 */
[----:B--2---:R-:W-:-:S04]  /*22e0*/  LEA R8, P1, R2, R106, 0x1 ;  /* 0x0000006a02087211 */ /* 0x004fc800078208ff */
[----:B------:R-:W-:-:S05]  /*22f0*/  LEA.HI.X R9, R2, R107, R3, 0x1, P1 ;  /* 0x0000006b02097211 */ /* 0x000fca00008f0c03 */
[----:B------:R-:W2:Y:S01]  /*2300*/  @P2 LDG.E.LTC128B.U16 R21, desc[UR54][R8.64] ;  /* 0x0000003608152981 */ /* 0x000ea2000c1e1520 */
[----:B------:R-:W-:Y:S01]  /*2310*/  IMAD.WIDE.U32 R2, R14, R104, R10 ;  /* 0x000000680e027225 */ /* 0x000fe200078e000a */
[----:B------:R-:W-:Y:S02]  /*2320*/  BSSY B1, `(.L_x_33) ;  /* 0x0000015000017945 */ /* 0x000fe40003800000 */
[----:B------:R-:W-:-:S04]  /*2330*/  IADD3 R12, P1, R90, R2, RZ ;  /* 0x000000025a0c7210 */ /* 0x000fc80007f3e0ff */
[----:B------:R-:W-:Y:S02]  /*2340*/  IADD3.X R13, R91, R103, R3, P1, !PT ;  /* 0x000000675b0d7210 */ /* 0x000fe40000ffe403 */
[----:B------:R-:W-:Y:S01]  /*2350*/  LEA R6, P1, R20, UR4, 0x1 ;  /* 0x0000000414067c11 */ /* 0x000fe2000f8208ff */
[----:B------:R-:W-:-:S03]  /*2360*/  IMAD.WIDE.U32 R12, R19, R100, R12 ;  /* 0x00000064130c7225 */ /* 0x000fc600078e000c */
[----:B------:R-:W-:Y:S02]  /*2370*/  LEA.HI.X R7, R20, UR5, R7, 0x1, P1 ;  /* 0x0000000514077c11 */ /* 0x000fe400088f0c07 */
[----:B------:R-:W-:-:S04]  /*2380*/  ISETP.GT.AND P1, PT, R18, 0x1, PT ;  /* 0x000000011200780c */ /* 0x000fc80003f24270 */
[----:B------:R-:W-:Y:S01]  /*2390*/  ISETP.GT.AND P3, PT, R0, RZ, P1 ;  /* 0x000000ff0000720c */ /* 0x000fe20000f64270 */
[----:B--2---:R-:W-:-:S05]  /*23a0*/  HADD2.F32 R2, -RZ, R21.H0_H0 ;  /* 0x20000015ff027230 */ /* 0x004fca0000004100 */
[----:B------:R-:W-:Y:S01]  /*23b0*/  FMUL R3, R2, R23 ;  /* 0x0000001702037220 */ /* 0x000fe20000400000 */
[----:B------:R-:W-:-:S03]  /*23c0*/  LEA R2, P4, R12, R106, 0x1 ;  /* 0x0000006a0c027211 */ /* 0x000fc600078808ff */
[----:B------:R-:W-:-:S05]  /*23d0*/  FFMA R3, R24, R22, R3 ;  /* 0x0000001618037223 */ /* 0x000fca0000000003 */
[----:B------:R-:W-:Y:S01]  /*23e0*/  F2FP.F16.F32.PACK_AB R8, RZ, R3 ;  /* 0x00000003ff08723e */ /* 0x000fe200000000ff */
[----:B------:R-:W-:-:S03]  /*23f0*/  IMAD.IADD R3, R101, 0x1, R13 ;  /* 0x0000000165037824 */ /* 0x000fc600078e020d */
[----:B------:R-:W-:Y:S01]  /*2400*/  PRMT R9, R8, 0x7610, R9 ;  /* 0x0000761008097816 */ /* 0x000fe20000000009 */
[----:B------:R-:W-:Y:S01]  /*2410*/  IMAD.SHL.U32 R8, R104, 0x8, RZ ;  /* 0x0000000868087824 */ /* 0x000fe200078e00ff */
[----:B------:R-:W-:-:S03]  /*2420*/  LEA.HI.X R3, R12, R107, R3, 0x1, P4 ;  /* 0x0000006b0c037211 */ /* 0x000fc600020f0c03 */
[----:B------:R0:W-:Y:S02]  /*2430*/  @P2 STG.E.U16 desc[UR54][R6.64], R9 ;  /* 0x0000000906002986 */ /* 0x0001e4000c101536 */
[----:B0-----:R-:W-:Y:S01]  /*2440*/  SHF.L.U64.HI R9, R104, 0x3, R105 ;  /* 0x0000000368097819 */ /* 0x001fe20000010269 */
[----:B------:R-:W-:Y:S06]  /*2450*/  @!P3 BRA `(.L_x_34) ;  /* 0x000000000004b947 */ /* 0x000fec0003800000 */
[----:B------:R0:W5:Y:S02]  /*2460*/  LDG.E.LTC128B.U16 R21, desc[UR54][R2.64+0x2] ;  /* 0x0000023602157981 */ /* 0x000164000c1e1520 */
.L_x_34:
[----:B------:R-:W-:Y:S05]  /*2470*/  BSYNC B1 ;  /* 0x0000000000017941 */ /* 0x000fea0003800000 */
.L_x_33:
[----:B------:R-:W-:Y:S01]  /*2480*/  IMAD.WIDE.U32 R8, R14, R104, R8 ;  /* 0x000000680e087225 */ /* 0x000fe200078e0008 */
[----:B------:R-:W-:-:S03]  /*2490*/  ISETP.GT.AND P0, PT, R0, 0x8, P0 ;  /* 0x000000080000780c */ /* 0x000fc60000704270 */
[----:B-----5:R-:W-:Y:S01]  /*24a0*/  HADD2.F32 R12, -RZ, R21.H0_H0 ;  /* 0x20000015ff0c7230 */ /* 0x020fe20000004100 */
[----:B------:R-:W-:Y:S01]  /*24b0*/  IADD3 R4, P2, R4, R8, RZ ;  /* 0x0000000804047210 */ /* 0x000fe20007f5e0ff */
[----:B------:R-:W-:-:S03]  /*24c0*/  IMAD.IADD R103, R103, 0x1, R9 ;  /* 0x0000000167677824 */ /* 0x000fc600078e0209 */
[----:B------:R-:W-:Y:S01]  /*24d0*/  FMUL R12, R12, R23 ;  /* 0x000000170c0c7220 */ /* 0x000fe20000400000 */
[----:B------:R-:W-:-:S03]  /*24e0*/  IMAD.X R5, R103, 0x1, R5, P2 ;  /* 0x0000000167057824 */ /* 0x000fc600010e0605 */
[----:B------:R-:W-:Y:S01]  /*24f0*/  FFMA R25, R25, R22, R12 ;  /* 0x0000001619197223 */ /* 0x000fe2000000000c */
[----:B------:R-:W-:-:S04]  /*2500*/  LEA R12, P2, R4, R106, 0x1 ;  /* 0x0000006a040c7211 */ /* 0x000fc800078408ff */
[----:B------:R-:W-:Y:S01]  /*2510*/  LEA.HI.X R13, R4, R107, R5, 0x1, P2 ;  /* 0x0000006b040d7211 */ /* 0x000fe200010f0c05 */
[----:B------:R-:W-:Y:S01]  /*2520*/  @P3 IMAD.MOV.U32 R4, RZ, RZ, R6 ;  /* 0x000000ffff043224 */ /* 0x000fe200078e0006 */
[----:B------:R-:W-:Y:S01]  /*2530*/  F2FP.F16.F32.PACK_AB R25, RZ, R25 ;  /* 0x00000019ff19723e */ /* 0x000fe200000000ff */
[----:B------:R-:W-:-:S05]  /*2540*/  @P3 IMAD.MOV.U32 R5, RZ, RZ, R7 ;  /* 0x000000ffff053224 */ /* 0x000fca00078e0007 */
[----:B------:R1:W-:Y:S04]  /*2550*/  @P3 STG.E.U16 desc[UR54][R4.64+0x2], R25 ;  /* 0x0000021904003986 */ /* 0x0003e8000c101536 */
[----:B------:R-:W2:Y:S01]  /*2560*/  @P0 LDG.E.LTC128B.U16 R21, desc[UR54][R12.64] ;  /* 0x000000360c150981 */ /* 0x000ea2000c1e1520 */
[----:B------:R-:W-:Y:S01]  /*2570*/  IADD3 R10, P2, P3, R90, R8, R10 ;  /* 0x000000085a0a7210 */ /* 0x000fe20007b5e00a */
[----:B------:R-:W-:Y:S01]  /*2580*/  BSSY B1, `(.L_x_35) ;  /* 0x0000011000017945 */ /* 0x000fe20003800000 */
[----:B------:R-:W-:Y:S02]  /*2590*/  SHF.L.U64.HI R15, R93, 0x1, R92 ;  /* 0x000000015d0f7819 */ /* 0x000fe4000001025c */
[----:B------:R-:W-:Y:S02]  /*25a0*/  IADD3.X R11, R91, R103, R11, P2, P3 ;  /* 0x000000675b0b7210 */ /* 0x000fe400017e640b */
[----:B------:R-:W-:Y:S01]  /*25b0*/  ISETP.GT.AND P1, PT, R0, 0x8, P1 ;  /* 0x000000080000780c */ /* 0x000fe20000f24270 */
[----:B------:R-:W-:-:S04]  /*25c0*/  IMAD.WIDE.U32 R10, R19, R100, R10 ;  /* 0x00000064130a7225 */ /* 0x000fc800078e000a */
[----:B------:R-:W-:Y:S01]  /*25d0*/  IMAD.IADD R11, R101, 0x1, R11 ;  /* 0x00000001650b7824 */ /* 0x000fe200078e020b */
[----:B-1----:R-:W-:-:S04]  /*25e0*/  LEA R4, P3, R10, R106, 0x1 ;  /* 0x0000006a0a047211 */ /* 0x002fc800078608ff */
[----:B------:R-:W-:Y:S01]  /*25f0*/  LEA.HI.X R5, R10, R107, R11, 0x1, P3 ;  /* 0x0000006b0a057211 */ /* 0x000fe200018f0c0b */
[----:B--2---:R-:W-:-:S05]  /*2600*/  HADD2.F32 R8, -RZ, R21.H0_H0 ;  /* 0x20000015ff087230 */ /* 0x004fca0000004100 */
[----:B------:R-:W-:Y:S01]  /*2610*/  FMUL R9, R8, R23 ;  /* 0x0000001708097220 */ /* 0x000fe20000400000 */
[----:B------:R-:W-:-:S03]  /*2620*/  LEA R8, P2, R93, R6, 0x1 ;  /* 0x000000065d087211 */ /* 0x000fc600078408ff */
[----:B------:R-:W-:-:S05]  /*2630*/  FFMA R9, R26, R22, R9 ;  /* 0x000000161a097223 */ /* 0x000fca0000000009 */
[----:B------:R-:W-:Y:S01]  /*2640*/  F2FP.F16.F32.PACK_AB R12, RZ, R9 ;  /* 0x00000009ff0c723e */ /* 0x000fe200000000ff */
[----:B------:R-:W-:-:S05]  /*2650*/  IMAD.X R9, R15, 0x1, R7, P2 ;  /* 0x000000010f097824 */ /* 0x000fca00010e0607 */
[----:B------:R1:W-:Y:S01]  /*2660*/  @P0 STG.E.U16 desc[UR54][R8.64], R12 ;  /* 0x0000000c08000986 */ /* 0x0003e2000c101536 */
[----:B------:R-:W-:Y:S05]  /*2670*/  @!P1 BRA `(.L_x_36) ;  /* 0x0000000000049947 */ /* 0x000fea0003800000 */
[----:B------:R2:W5:Y:S02]  /*2680*/  LDG.E.LTC128B.U16 R21, desc[UR54][R4.64+0x2] ;  /* 0x0000023604157981 */ /* 0x000564000c1e1520 */
.L_x_36:
[----:B------:R-:W-:Y:S05]  /*2690*/  BSYNC B1 ;  /* 0x0000000000017941 */ /* 0x000fea0003800000 */
.L_x_35:
[----:B-----5:R-:W-:Y:S01]  /*26a0*/  HADD2.F32 R10, -RZ, R21.H0_H0 ;  /* 0x20000015ff0a7230 */ /* 0x020fe20000004100 */
[----:B------:R-:W-:Y:S01]  /*26b0*/  ISETP.GT.AND P0, PT, R18, 0x8, PT ;  /* 0x000000081200780c */ /* 0x000fe20003f04270 */
[----:B------:R-:W-:Y:S03]  /*26c0*/  BSSY B1, `(.L_x_37) ;  /* 0x0000008000017945 */ /* 0x000fe60003800000 */
[----:B------:R-:W-:Y:S01]  /*26d0*/  FMUL R10, R10, R23 ;  /* 0x000000170a0a7220 */ /* 0x000fe20000400000 */
[----:B------:R-:W-:-:S03]  /*26e0*/  ISETP.GT.AND P2, PT, R0, RZ, P0 ;  /* 0x000000ff0000720c */ /* 0x000fc60000744270 */
[----:B------:R-:W-:-:S05]  /*26f0*/  FFMA R10, R27, R22, R10 ;  /* 0x000000161b0a7223 */ /* 0x000fca000000000a */
[----:B------:R-:W-:-:S05]  /*2700*/  F2FP.F16.F32.PACK_AB R10, RZ, R10 ;  /* 0x0000000aff0a723e */ /* 0x000fca00000000ff */
[----:B------:R3:W-:Y:S01]  /*2710*/  @P1 STG.E.U16 desc[UR54][R8.64+0x2], R10 ;  /* 0x0000020a08001986 */ /* 0x0007e2000c101536 */
[----:B------:R-:W-:Y:S05]  /*2720*/  @!P2 BRA `(.L_x_38) ;  /* 0x000000000004a947 */ /* 0x000fea0003800000 */
[----:B------:R4:W5:Y:S02]  /*2730*/  LDG.E.LTC128B.U16 R21, desc[UR54][R2.64+0x10] ;  /* 0x0000103602157981 */ /* 0x000964000c1e1520 */
.L_x_38:
[----:B------:R-:W-:Y:S05]  /*2740*/  BSYNC B1 ;  /* 0x0000000000017941 */ /* 0x000fea0003800000 */
.L_x_37:
[----:B---3-5:R-:W-:Y:S01]  /*2750*/  HADD2.F32 R10, -RZ, R21.H0_H0 ;  /* 0x20000015ff0a7230 */ /* 0x028fe20000004100 */
        /* <DEDUP_REMOVED lines=9> */
.L_x_40:
[----:B------:R-:W-:Y:S05]  /*27f0*/  BSYNC B1 ;  /* 0x0000000000017941 */ /* 0x000fea0003800000 */
.L_x_39:
[----:B-----5:R-:W-:Y:S01]  /*2800*/  HADD2.F32 R10, -RZ, R21.H0_H0 ;  /* 0x20000015ff0a7230 */ /* 0x020fe20000004100 */
[----:B------:R-:W-:Y:S01]  /*2810*/  ISETP.GT.AND P0, PT, R0, 0x8, P0 ;  /* 0x000000080000780c */ /* 0x000fe20000704270 */
[----:B------:R-:W-:Y:S03]  /*2820*/  BSSY B1, `(.L_x_41) ;  /* 0x0000007000017945 */ /* 0x000fe60003800000 */
[----:B------:R-:W-:-:S04]  /*2830*/  FMUL R10, R10, R23 ;  /* 0x000000170a0a7220 */ /* 0x000fc80000400000 */
[----:B------:R-:W-:-:S05]  /*2840*/  FFMA R10, R29, R22, R10 ;  /* 0x000000161d0a7223 */ /* 0x000fca000000000a */
[----:B------:R-:W-:-:S05]  /*2850*/  F2FP.F16.F32.PACK_AB R10, RZ, R10 ;  /* 0x0000000aff0a723e */ /* 0x000fca00000000ff */
[----:B------:R0:W-:Y:S01]  /*2860*/  @P3 STG.E.U16 desc[UR54][R6.64+0x12], R10 ;  /* 0x0000120a06003986 */ /* 0x0001e2000c101536 */
[----:B------:R-:W-:Y:S05]  /*2870*/  @!P0 BRA `(.L_x_42) ;  /* 0x0000000000048947 */ /* 0x000fea0003800000 */
[----:B------:R0:W5:Y:S02]  /*2880*/  LDG.E.LTC128B.U16 R21, desc[UR54][R4.64+0x10] ;  /* 0x0000103604157981 */ /* 0x000164000c1e1520 */
.L_x_42:
[----:B------:R-:W-:Y:S05]  /*2890*/  BSYNC B1 ;  /* 0x0000000000017941 */ /* 0x000fea0003800000 */
.L_x_41:
[----:B0----5:R-:W-:Y:S01]  /*28a0*/  HADD2.F32 R10, -RZ, R21.H0_H0 ;  /* 0x20000015ff0a7230 */ /* 0x021fe20000004100 */
[----:B------:R-:W-:Y:S01]  /*28b0*/  ISETP.GT.AND P1, PT, R0, 0x8, P1 ;  /* 0x000000080000780c */ /* 0x000fe20000f24270 */
[----:B------:R-:W-:Y:S03]  /*28c0*/  BSSY B1, `(.L_x_43) ;  /* 0x0000007000017945 */ /* 0x000fe60003800000 */
[----:B---3--:R-:W-:-:S04]  /*28d0*/  FMUL R11, R10, R23 ;  /* 0x000000170a0b7220 */ /* 0x008fc80000400000 */
[----:B------:R-:W-:-:S05]  /*28e0*/  FFMA R11, R30, R22, R11 ;  /* 0x000000161e0b7223 */ /* 0x000fca000000000b */
[----:B------:R-:W-:-:S05]  /*28f0*/  F2FP.F16.F32.PACK_AB R11, RZ, R11 ;  /* 0x0000000bff0b723e */ /* 0x000fca00000000ff */
[----:B------:R0:W-:Y:S01]  /*2900*/  @P0 STG.E.U16 desc[UR54][R8.64+0x10], R11 ;  /* 0x0000100b08000986 */ /* 0x0001e2000c101536 */
[----:B------:R-:W-:Y:S05]  /*2910*/  @!P1 BRA `(.L_x_44) ;  /* 0x0000000000049947 */ /* 0x000fea0003800000 */
[----:B------:R3:W5:Y:S02]  /*2920*/  LDG.E.LTC128B.U16 R21, desc[UR54][R4.64+0x12] ;  /* 0x0000123604157981 */ /* 0x000764000c1e1520 */
.L_x_44:
[----:B------:R-:W-:Y:S05]  /*2930*/  BSYNC B1 ;  /* 0x0000000000017941 */ /* 0x000fea0003800000 */
.L_x_43:
        /* <DEDUP_REMOVED lines=10> */
.L_x_46:
[----:B------:R-:W-:Y:S05]  /*29e0*/  BSYNC B1 ;  /* 0x0000000000017941 */ /* 0x000fea0003800000 */
.L_x_45:
[----:B0----5:R-:W-:Y:S01]  /*29f0*/  HADD2.F32 R10, -RZ, R21.H0_H0 ;  /* 0x20000015ff0a7230 */ /* 0x021fe20000004100 */
        /* <DEDUP_REMOVED lines=9> */
.L_x_48:
[----:B------:R-:W-:Y:S05]  /*2a90*/  BSYNC B1 ;  /* 0x0000000000017941 */ /* 0x000fea0003800000 */
.L_x_47:
        /* <DEDUP_REMOVED lines=9> */
.L_x_50:
[----:B------:R-:W-:Y:S05]  /*2b30*/  BSYNC B1 ;  /* 0x0000000000017941 */ /* 0x000fea0003800000 */
.L_x_49:
[----:B0----5:R-:W-:Y:S01]  /*2b40*/  HADD2.F32 R10, -RZ, R21.H0_H0 ;  /* 0x20000015ff0a7230 */ /* 0x021fe20000004100 */
        /* <DEDUP_REMOVED lines=8> */
.L_x_52:
[----:B------:R-:W-:Y:S05]  /*2bd0*/  BSYNC B1 ;  /* 0x0000000000017941 */ /* 0x000fea0003800000 */
.L_x_51:
        /* <DEDUP_REMOVED lines=10> */
.L_x_54:
[----:B------:R-:W-:Y:S05]  /*2c80*/  BSYNC B1 ;  /* 0x0000000000017941 */ /* 0x000fea0003800000 */
.L_x_53:
        /* <DEDUP_REMOVED lines=10> */
.L_x_56:
[----:B------:R-:W-:Y:S05]  /*2d30*/  BSYNC B1 ;  /* 0x0000000000017941 */ /* 0x000fea0003800000 */
.L_x_55:
        /* <DEDUP_REMOVED lines=9> */
.L_x_58:
[----:B------:R-:W-:Y:S05]  /*2dd0*/  BSYNC B1 ;  /* 0x0000000000017941 */ /* 0x000fea0003800000 */
.L_x_57:
        /* <DEDUP_REMOVED lines=9> */
.L_x_60:
[----:B------:R-:W-:Y:S05]  /*2e70*/  BSYNC B1 ;  /* 0x0000000000017941 */ /* 0x000fea0003800000 */
.L_x_59:
        /* <DEDUP_REMOVED lines=10> */
.L_x_62:
[----:B------:R-:W-:Y:S05]  /*2f20*/  BSYNC B1 ;  /* 0x0000000000017941 */ /* 0x000fea0003800000 */
.L_x_61:
        /* <DEDUP_REMOVED lines=10> */
.L_x_64:
[----:B------:R-:W-:Y:S05]  /*2fd0*/  BSYNC B1 ;  /* 0x0000000000017941 */ /* 0x000fea0003800000 */
.L_x_63:
        /* <DEDUP_REMOVED lines=9> */
.L_x_66:
[----:B------:R-:W-:Y:S05]  /*3070*/  BSYNC B1 ;  /* 0x0000000000017941 */ /* 0x000fea0003800000 */
.L_x_65:
        /* <DEDUP_REMOVED lines=9> */
.L_x_68:
[----:B------:R-:W-:Y:S05]  /*3110*/  BSYNC B1 ;  /* 0x0000000000017941 */ /* 0x000fea0003800000 */
.L_x_67:
        /* <DEDUP_REMOVED lines=10> */
.L_x_70:
[----:B------:R-:W-:Y:S05]  /*31c0*/  BSYNC B1 ;  /* 0x0000000000017941 */ /* 0x000fea0003800000 */
.L_x_69:
        /* <DEDUP_REMOVED lines=10> */
.L_x_72:
[----:B------:R-:W-:Y:S05]  /*3270*/  BSYNC B1 ;  /* 0x0000000000017941 */ /* 0x000fea0003800000 */
.L_x_71:
        /* <DEDUP_REMOVED lines=9> */
.L_x_74:
[----:B------:R-:W-:Y:S05]  /*3310*/  BSYNC B1 ;  /* 0x0000000000017941 */ /* 0x000fea0003800000 */
.L_x_73:
        /* <DEDUP_REMOVED lines=9> */
.L_x_76:
[----:B------:R-:W-:Y:S05]  /*33b0*/  BSYNC B1 ;  /* 0x0000000000017941 */ /* 0x000fea0003800000 */
.L_x_75:
        /* <DEDUP_REMOVED lines=10> */
.L_x_78:
[----:B------:R-:W-:Y:S05]  /*3460*/  BSYNC B1 ;  /* 0x0000000000017941 */ /* 0x000fea0003800000 */
.L_x_77:
        /* <DEDUP_REMOVED lines=10> */
.L_x_80:
[----:B------:R-:W-:Y:S05]  /*3510*/  BSYNC B1 ;  /* 0x0000000000017941 */ /* 0x000fea0003800000 */
.L_x_79:
        /* <DEDUP_REMOVED lines=9> */
.L_x_82:
[----:B------:R-:W-:Y:S05]  /*35b0*/  BSYNC B1 ;  /* 0x0000000000017941 */ /* 0x000fea0003800000 */
.L_x_81:
        /* <DEDUP_REMOVED lines=9> */
.L_x_84:
[----:B------:R-:W-:Y:S05]  /*3650*/  BSYNC B1 ;  /* 0x0000000000017941 */ /* 0x000fea0003800000 */
.L_x_83:
        /* <DEDUP_REMOVED lines=10> */
.L_x_86:
[----:B------:R-:W-:Y:S05]  /*3700*/  BSYNC B1 ;  /* 0x0000000000017941 */ /* 0x000fea0003800000 */
.L_x_85:
        /* <DEDUP_REMOVED lines=10> */
.L_x_88:
[----:B------:R-:W-:Y:S05]  /*37b0*/  BSYNC B1 ;  /* 0x0000000000017941 */ /* 0x000fea0003800000 */
.L_x_87:
        /* <DEDUP_REMOVED lines=9> */
.L_x_90:
[----:B------:R-:W-:Y:S05]  /*3850*/  BSYNC B1 ;  /* 0x0000000000017941 */ /* 0x000fea0003800000 */
.L_x_89:
        /* <DEDUP_REMOVED lines=9> */
.L_x_92:
[----:B------:R-:W-:Y:S05]  /*38f0*/  BSYNC B1 ;  /* 0x0000000000017941 */ /* 0x000fea0003800000 */
.L_x_91:
        /* <DEDUP_REMOVED lines=10> */
.L_x_94:
[----:B------:R-:W-:Y:S05]  /*39a0*/  BSYNC B1 ;  /* 0x0000000000017941 */ /* 0x000fea0003800000 */
.L_x_93:
        /* <DEDUP_REMOVED lines=10> */
.L_x_96:
[----:B------:R-:W-:Y:S05]  /*3a50*/  BSYNC B1 ;  /* 0x0000000000017941 */ /* 0x000fea0003800000 */
.L_x_95:
        /* <DEDUP_REMOVED lines=9> */
.L_x_98:
[----:B------:R-:W-:Y:S05]  /*3af0*/  BSYNC B1 ;  /* 0x0000000000017941 */ /* 0x000fea0003800000 */
.L_x_97:
        /* <DEDUP_REMOVED lines=9> */
.L_x_100:
[----:B------:R-:W-:Y:S05]  /*3b90*/  BSYNC B1 ;  /* 0x0000000000017941 */ /* 0x000fea0003800000 */
.L_x_99:
        /* <DEDUP_REMOVED lines=10> */
.L_x_102:
[----:B------:R-:W-:Y:S05]  /*3c40*/  BSYNC B1 ;  /* 0x0000000000017941 */ /* 0x000fea0003800000 */
.L_x_101:
        /* <DEDUP_REMOVED lines=10> */
.L_x_104:
[----:B------:R-:W-:Y:S05]  /*3cf0*/  BSYNC B1 ;  /* 0x0000000000017941 */ /* 0x000fea0003800000 */
.L_x_103:
        /* <DEDUP_REMOVED lines=9> */
.L_x_106:
[----:B------:R-:W-:Y:S05]  /*3d90*/  BSYNC B1 ;  /* 0x0000000000017941 */ /* 0x000fea0003800000 */
.L_x_105:
        /* <DEDUP_REMOVED lines=9> */
.L_x_108:
[----:B------:R-:W-:Y:S05]  /*3e30*/  BSYNC B1 ;  /* 0x0000000000017941 */ /* 0x000fea0003800000 */
.L_x_107:
        /* <DEDUP_REMOVED lines=10> */
.L_x_110:
[----:B------:R-:W-:Y:S05]  /*3ee0*/  BSYNC B1 ;  /* 0x0000000000017941 */ /* 0x000fea0003800000 */
.L_x_109:
        /* <DEDUP_REMOVED lines=10> */
.L_x_112:
[----:B------:R-:W-:Y:S05]  /*3f90*/  BSYNC B1 ;  /* 0x0000000000017941 */ /* 0x000fea0003800000 */
.L_x_111:
        /* <DEDUP_REMOVED lines=9> */
.L_x_114:
[----:B------:R-:W-:Y:S05]  /*4030*/  BSYNC B1 ;  /* 0x0000000000017941 */ /* 0x000fea0003800000 */
.L_x_113:
        /* <DEDUP_REMOVED lines=9> */
.L_x_116:
[----:B------:R-:W-:Y:S05]  /*40d0*/  BSYNC B1 ;  /* 0x0000000000017941 */ /* 0x000fea0003800000 */
.L_x_115:
        /* <DEDUP_REMOVED lines=10> */
.L_x_118:
[----:B------:R-:W-:Y:S05]  /*4180*/  BSYNC B1 ;  /* 0x0000000000017941 */ /* 0x000fea0003800000 */
.L_x_117:
        /* <DEDUP_REMOVED lines=10> */
.L_x_120:
[----:B------:R-:W-:Y:S05]  /*4230*/  BSYNC B1 ;  /* 0x0000000000017941 */ /* 0x000fea0003800000 */
.L_x_119:
        /* <DEDUP_REMOVED lines=9> */
.L_x_122:
[----:B------:R-:W-:Y:S05]  /*42d0*/  BSYNC B1 ;  /* 0x0000000000017941 */ /* 0x000fea0003800000 */
.L_x_121:
        /* <DEDUP_REMOVED lines=9> */
.L_x_124:
[----:B------:R-:W-:Y:S05]  /*4370*/  BSYNC B1 ;  /* 0x0000000000017941 */ /* 0x000fea0003800000 */
.L_x_123:
        /* <DEDUP_REMOVED lines=10> */
.L_x_126:
[----:B------:R-:W-:Y:S05]  /*4420*/  BSYNC B1 ;  /* 0x0000000000017941 */ /* 0x000fea0003800000 */
.L_x_125:
        /* <DEDUP_REMOVED lines=10> */
.L_x_128:
[----:B------:R-:W-:Y:S05]  /*44d0*/  BSYNC B1 ;  /* 0x0000000000017941 */ /* 0x000fea0003800000 */
.L_x_127:
        /* <DEDUP_REMOVED lines=9> */
.L_x_130:
[----:B------:R-:W-:Y:S05]  /*4570*/  BSYNC B1 ;  /* 0x0000000000017941 */ /* 0x000fea0003800000 */
.L_x_129:
        /* <DEDUP_REMOVED lines=9> */
.L_x_132:
[----:B------:R-:W-:Y:S05]  /*4610*/  BSYNC B1 ;  /* 0x0000000000017941 */ /* 0x000fea0003800000 */
.L_x_131:
        /* <DEDUP_REMOVED lines=10> */
.L_x_134:
[----:B------:R-:W-:Y:S05]  /*46c0*/  BSYNC B1 ;  /* 0x0000000000017941 */ /* 0x000fea0003800000 */
.L_x_133:
        /* <DEDUP_REMOVED lines=10> */
.L_x_136:
[----:B------:R-:W-:Y:S05]  /*4770*/  BSYNC B1 ;  /* 0x0000000000017941 */ /* 0x000fea0003800000 */
.L_x_135:
        /* <DEDUP_REMOVED lines=9> */
.L_x_138:
[----:B------:R-:W-:Y:S05]  /*4810*/  BSYNC B1 ;  /* 0x0000000000017941 */ /* 0x000fea0003800000 */
.L_x_137:
        /* <DEDUP_REMOVED lines=9> */
.L_x_140:
[----:B------:R-:W-:Y:S05]  /*48b0*/  BSYNC B1 ;  /* 0x0000000000017941 */ /* 0x000fea0003800000 */
.L_x_139:
        /* <DEDUP_REMOVED lines=10> */
.L_x_142:
[----:B------:R-:W-:Y:S05]  /*4960*/  BSYNC B1 ;  /* 0x0000000000017941 */ /* 0x000fea0003800000 */
.L_x_141:
        /* <DEDUP_REMOVED lines=10> */
.L_x_144:
[----:B------:R-:W-:Y:S05]  /*4a10*/  BSYNC B1 ;  /* 0x0000000000017941 */ /* 0x000fea0003800000 */
.L_x_143:
        /* <DEDUP_REMOVED lines=9> */
.L_x_146:
[----:B------:R-:W-:Y:S05]  /*4ab0*/  BSYNC B1 ;  /* 0x0000000000017941 */ /* 0x000fea0003800000 */
.L_x_145:
        /* <DEDUP_REMOVED lines=9> */
.L_x_148:
[----:B------:R-:W-:Y:S05]  /*4b50*/  BSYNC B1 ;  /* 0x0000000000017941 */ /* 0x000fea0003800000 */
.L_x_147:
        /* <DEDUP_REMOVED lines=10> */
.L_x_150:
[----:B------:R-:W-:Y:S05]  /*4c00*/  BSYNC B1 ;  /* 0x0000000000017941 */ /* 0x000fea0003800000 */
.L_x_149:
        /* <DEDUP_REMOVED lines=10> */
.L_x_152:
[----:B------:R-:W-:Y:S05]  /*4cb0*/  BSYNC B1 ;  /* 0x0000000000017941 */ /* 0x000fea0003800000 */
.L_x_151:
[----:B0---45:R-:W-:Y:S01]  /*4cc0*/  HADD2.F32 R2, -RZ, R21.H0_H0 ;  /* 0x20000015ff027230 */ /* 0x031fe20000004100 */
        /* <DEDUP_REMOVED lines=8> */
.L_x_154:
[----:B------:R-:W-:Y:S05]  /*4d50*/  BSYNC B1 ;  /* 0x0000000000017941 */ /* 0x000fea0003800000 */
.L_x_153:
[----:B0----5:R-:W-:Y:S01]  /*4d60*/  HADD2.F32 R2, -RZ, R21.H0_H0 ;  /* 0x20000015ff027230 */ /* 0x021fe20000004100 */
[----:B------:R-:W-:Y:S01]  /*4d70*/  ISETP.GT.AND P1, PT, R0, 0x8, P1 ;  /* 0x000000080000780c */ /* 0x000fe20000f24270 */
[----:B------:R-:W-:Y:S03]  /*4d80*/  BSSY B1, `(.L_x_155) ;  /* 0x000000a000017945 */ /* 0x000fe60003800000 */
[----:B------:R-:W-:Y:S01]  /*4d90*/  FMUL R3, R2, R23 ;  /* 0x0000001702037220 */ /* 0x000fe20000400000 */
[----:B------:R-:W-:-:S03]  /*4da0*/  @P0 IMAD.MOV.U32 R2, RZ, RZ, R8 ;  /* 0x000000ffff020224 */ /* 0x000fc600078e0008 */
[----:B------:R-:W-:-:S05]  /*4db0*/  FFMA R3, R86, R22, R3 ;  /* 0x0000001656037223 */ /* 0x000fca0000000003 */
[----:B------:R-:W-:-:S04]  /*4dc0*/  F2FP.F16.F32.PACK_AB R3, RZ, R3 ;  /* 0x00000003ff03723e */ /* 0x000fc800000000ff */
[----:B------:R-:W-:Y:S01]  /*4dd0*/  PRMT R6, R3, 0x7610, R6 ;  /* 0x0000761003067816 */ /* 0x000fe20000000006 */
[----:B------:R-:W-:-:S05]  /*4de0*/  @P0 IMAD.MOV.U32 R3, RZ, RZ, R9 ;  /* 0x000000ffff030224 */ /* 0x000fca00078e0009 */
[----:B------:R0:W-:Y:S01]  /*4df0*/  @P0 STG.E.U16 desc[UR54][R2.64+0xf0], R6 ;  /* 0x0000f00602000986 */ /* 0x0001e2000c101536 */
[----:B------:R-:W-:Y:S05]  /*4e00*/  @!P1 BRA `(.L_x_156) ;  /* 0x0000000000049947 */ /* 0x000fea0003800000 */
[----:B------:R0:W5:Y:S02]  /*4e10*/  LDG.E.LTC128B.U16 R21, desc[UR54][R4.64+0xf2] ;  /* 0x0000f23604157981 */ /* 0x000164000c1e1520 */
.L_x_156:
[----:B------:R-:W-:Y:S05]  /*4e20*/  BSYNC B1 ;  /* 0x0000000000017941 */ /* 0x000fea0003800000 */
.L_x_155:
[----:B------:R-:W-:Y:S05]  /*4e30*/  @!P1 BRA `(.L_x_157) ;  /* 0x0000001000b09947 */ /* 0x000fea0003800000 */
[----:B-----5:R-:W-:-:S05]  /*4e40*/  HADD2.F32 R0, -RZ, R21.H0_H0 ;  /* 0x20000015ff007230 */ /* 0x020fca0000004100 */
[----:B------:R-:W-:-:S04]  /*4e50*/  FMUL R0, R0, R23 ;  /* 0x0000001700007220 */ /* 0x000fc80000400000 */
[----:B------:R-:W-:-:S05]  /*4e60*/  FFMA R0, R87, R22, R0 ;  /* 0x0000001657007223 */ /* 0x000fca0000000000 */
[----:B------:R-:W-:-:S05]  /*4e70*/  F2FP.F16.F32.PACK_AB R0, RZ, R0 ;  /* 0x00000000ff00723e */ /* 0x000fca00000000ff */
[----:B------:R0:W-:Y:S01]  /*4e80*/  STG.E.U16 desc[UR54][R8.64+0xf2], R0 ;  /* 0x0000f20008007986 */ /* 0x0001e2000c101536 */
[----:B------:R-:W-:Y:S05]  /*4e90*/  BRA `(.L_x_157) ;  /* 0x0000001000987947 */ /* 0x000fea0003800000 */
.L_x_32:
[----:B------:R-:W-:Y:S01]  /*4ea0*/  ISETP.GT.AND P3, PT, R18, 0x1, PT ;  /* 0x000000011200780c */ /* 0x000fe20003f64270 */
[----:B------:R-:W-:Y:S01]  /*4eb0*/  ULDC.64 UR4, c[0x0][0x5c0] ;  /* 0x0001700000047ab9 */ /* 0x000fe20000000a00 */
[-C--:B------:R-:W-:Y:S01]  /*4ec0*/  FMUL R24, R24, R22.reuse ;  /* 0x0000001618187220 */ /* 0x080fe20000400000 */
[-C--:B------:R-:W-:Y:S01]  /*4ed0*/  FMUL R25, R25, R22.reuse ;  /* 0x0000001619197220 */ /* 0x080fe20000400000 */
[----:B------:R-:W-:Y:S01]  /*4ee0*/  ISETP.GT.AND P1, PT, R0, RZ, P3 ;  /* 0x000000ff0000720c */ /* 0x000fe20001f24270 */
[-C--:B------:R-:W-:Y:S01]  /*4ef0*/  FMUL R26, R26, R22.reuse ;  /* 0x000000161a1a7220 */ /* 0x080fe20000400000 */
[----:B------:R-:W-:Y:S01]  /*4f00*/  LEA R2, P4, R20, UR4, 0x1 ;  /* 0x0000000414027c11 */ /* 0x000fe2000f8808ff */
[----:B------:R-:W-:Y:S01]  /*4f10*/  FMUL R27, R27, R22 ;  /* 0x000000161b1b7220 */ /* 0x000fe20000400000 */
[----:B------:R-:W-:Y:S01]  /*4f20*/  F2FP.F16.F32.PACK_AB R24, RZ, R24 ;  /* 0x00000018ff18723e */ /* 0x000fe200000000ff */
[-C--:B------:R-:W-:Y:S01]  /*4f30*/  FMUL R28, R28, R22.reuse ;  /* 0x000000161c1c7220 */ /* 0x080fe20000400000 */
[----:B------:R-:W-:Y:S01]  /*4f40*/  LEA.HI.X R3, R20, UR5, R7, 0x1, P4 ;  /* 0x0000000514037c11 */ /* 0x000fe2000a0f0c07 */
[-C--:B------:R-:W-:Y:S01]  /*4f50*/  FMUL R29, R29, R22.reuse ;  /* 0x000000161d1d7220 */ /* 0x080fe20000400000 */
[----:B------:R-:W-:Y:S01]  /*4f60*/  F2FP.F16.F32.PACK_AB R25, RZ, R25 ;  /* 0x00000019ff19723e */ /* 0x000fe200000000ff */
[-C--:B------:R-:W-:Y:S01]  /*4f70*/  FMUL R30, R30, R22.reuse ;  /* 0x000000161e1e7220 */ /* 0x080fe20000400000 */
[----:B------:R-:W-:Y:S01]  /*4f80*/  SHF.L.U64.HI R5, R93, 0x1, R92 ;  /* 0x000000015d057819 */ /* 0x000fe2000001025c */
[----:B------:R-:W-:Y:S01]  /*4f90*/  @P2 STG.E.U16 desc[UR54][R2.64], R24 ;  /* 0x0000001802002986 */ /* 0x000fe2000c101536 */
[----:B------:R-:W-:Y:S01]  /*4fa0*/  ISETP.GT.AND P2, PT, R0, 0x8, P0 ;  /* 0x000000080000780c */ /* 0x000fe20000744270 */
[----:B------:R-:W-:Y:S01]  /*4fb0*/  FMUL R31, R31, R22 ;  /* 0x000000161f1f7220 */ /* 0x000fe20000400000 */
[----:B------:R-:W-:Y:S01]  /*4fc0*/  LEA R4, P5, R93, R2, 0x1 ;  /* 0x000000025d047211 */ /* 0x000fe200078a08ff */
[----:B------:R-:W-:Y:S01]  /*4fd0*/  @P1 STG.E.U16 desc[UR54][R2.64+0x2], R25 ;  /* 0x0000021902001986 */ /* 0x000fe2000c101536 */
[----:B------:R-:W-:Y:S01]  /*4fe0*/  ISETP.GT.AND P1, PT, R18, 0x8, PT ;  /* 0x000000081200780c */ /* 0x000fe20003f24270 */
[-C--:B------:R-:W-:Y:S01]  /*4ff0*/  FMUL R32, R32, R22.reuse ;  /* 0x0000001620207220 */ /* 0x080fe20000400000 */
[----:B------:R-:W-:Y:S01]  /*5000*/  ISETP.GT.AND P3, PT, R0, 0x8, P3 ;  /* 0x000000080000780c */ /* 0x000fe20001f64270 */
[----:B------:R-:W-:Y:S01]  /*5010*/  IMAD.X R5, R5, 0x1, R3, P5 ;  /* 0x0000000105057824 */ /* 0x000fe200028e0603 */
[----:B------:R-:W-:Y:S01]  /*5020*/  ISETP.GT.AND P0, PT, R18, 0x9, PT ;  /* 0x000000091200780c */ /* 0x000fe20003f04270 */
[-C--:B------:R-:W-:Y:S01]  /*5030*/  FMUL R33, R33, R22.reuse ;  /* 0x0000001621217220 */ /* 0x080fe20000400000 */
[----:B------:R-:W-:Y:S01]  /*5040*/  ISETP.GT.AND P4, PT, R0, RZ, P1 ;  /* 0x000000ff0000720c */ /* 0x000fe20000f84270 */
[-C--:B------:R-:W-:Y:S01]  /*5050*/  FMUL R34, R34, R22.reuse ;  /* 0x0000001622227220 */ /* 0x080fe20000400000 */
[----:B------:R-:W-:Y:S01]  /*5060*/  ISETP.GT.AND P5, PT, R0, RZ, P0 ;  /* 0x000000ff0000720c */ /* 0x000fe200007a4270 */
[----:B------:R-:W-:Y:S01]  /*5070*/  FMUL R35, R35, R22 ;  /* 0x0000001623237220 */ /* 0x000fe20000400000 */
[----:B------:R-:W-:Y:S01]  /*5080*/  F2FP.F16.F32.PACK_AB R26, RZ, R26 ;  /* 0x0000001aff1a723e */ /* 0x000fe200000000ff */
[-C--:B------:R-:W-:Y:S01]  /*5090*/  FMUL R36, R36, R22.reuse ;  /* 0x0000001624247220 */ /* 0x080fe20000400000 */
[----:B------:R-:W-:Y:S01]  /*50a0*/  F2FP.F16.F32.PACK_AB R27, RZ, R27 ;  /* 0x0000001bff1b723e */ /* 0x000fe200000000ff */
[----:B------:R-:W-:Y:S01]  /*50b0*/  FMUL R37, R37, R22 ;  /* 0x0000001625257220 */ /* 0x000fe20000400000 */
[----:B------:R-:W-:Y:S01]  /*50c0*/  F2FP.F16.F32.PACK_AB R28, RZ, R28 ;  /* 0x0000001cff1c723e */ /* 0x000fe200000000ff */
[----:B------:R-:W-:Y:S01]  /*50d0*/  @P2 STG.E.U16 desc[UR54][R4.64], R26 ;  /* 0x0000001a04002986 */ /* 0x000fe2000c101536 */
[----:B------:R-:W-:Y:S01]  /*50e0*/  ISETP.GT.AND P1, PT, R0, 0x8, P1 ;  /* 0x000000080000780c */ /* 0x000fe20000f24270 */
[-C--:B------:R-:W-:Y:S01]  /*50f0*/  FMUL R38, R38, R22.reuse ;  /* 0x0000001626267220 */ /* 0x080fe20000400000 */
[----:B------:R-:W-:Y:S01]  /*5100*/  F2FP.F16.F32.PACK_AB R29, RZ, R29 ;  /* 0x0000001dff1d723e */ /* 0x000fe200000000ff */
[----:B------:R-:W-:Y:S01]  /*5110*/  @P3 STG.E.U16 desc[UR54][R4.64+0x2], R27 ;  /* 0x0000021b04003986 */ /* 0x000fe2000c101536 */
[----:B------:R-:W-:Y:S01]  /*5120*/  ISETP.GT.AND P3, PT, R18, 0x10, PT ;  /* 0x000000101200780c */ /* 0x000fe20003f64270 */
[-C--:B------:R-:W-:Y:S01]  /*5130*/  FMUL R39, R39, R22.reuse ;  /* 0x0000001627277220 */ /* 0x080fe20000400000 */
[----:B------:R-:W-:Y:S01]  /*5140*/  ISETP.GT.AND P2, PT, R0, 0x8, P0 ;  /* 0x000000080000780c */ /* 0x000fe20000744270 */
[----:B------:R-:W-:Y:S01]  /*5150*/  @P4 STG.E.U16 desc[UR54][R2.64+0x10], R28 ;  /* 0x0000101c02004986 */ /* 0x000fe2000c101536 */
[----:B------:R-:W-:Y:S01]  /*5160*/  ISETP.GT.AND P0, PT, R18, 0x11, PT ;  /* 0x000000111200780c */ /* 0x000fe20003f04270 */
[-C--:B------:R-:W-:Y:S01]  /*5170*/  FMUL R40, R40, R22.reuse ;  /* 0x0000001628287220 */ /* 0x080fe20000400000 */
[C---:B------:R-:W-:Y:S01]  /*5180*/  ISETP.GT.AND P4, PT, R0.reuse, RZ, P3 ;  /* 0x000000ff0000720c */ /* 0x040fe20001f84270 */
[----:B------:R-:W-:Y:S01]  /*5190*/  @P5 STG.E.U16 desc[UR54][R2.64+0x12], R29 ;  /* 0x0000121d02005986 */ /* 0x000fe2000c101536 */
        /* <DEDUP_REMOVED lines=153> */
[----:B------:R-:W-:Y:S01]  /*5b30*/  FMUL R87, R87, R22 ;  /* 0x0000001657577220 */ /* 0x000fe20000400000 */
[----:B------:R-:W-:Y:S01]  /*5b40*/  ISETP.GT.AND P2, PT, R0, 0x8, P0 ;  /* 0x000000080000780c */ /* 0x000fe20000744270 */
[----:B------:R-:W-:Y:S01]  /*5b50*/  @P4 STG.E.U16 desc[UR54][R2.64+0x90], R60 ;  /* 0x0000903c02004986 */ /* 0x000fe2000c101536 */
[----:B------:R-:W-:-:S02]  /*5b60*/  ISETP.GT.AND P0, PT, R18, 0x51, PT ;  /* 0x000000511200780c */ /* 0x000fc40003f04270 */
[C---:B------:R-:W-:Y:S01]  /*5b70*/  ISETP.GT.AND P4, PT, R0.reuse, RZ, P3 ;  /* 0x000000ff0000720c */ /* 0x040fe20001f84270 */
[----:B------:R-:W-:Y:S01]  /*5b80*/  @P5 STG.E.U16 desc[UR54][R2.64+0x92], R61 ;  /* 0x0000923d02005986 */ /* 0x000fe2000c101536 */
[C---:B------:R-:W-:Y:S02]  /*5b90*/  ISETP.GT.AND P5, PT, R0.reuse, RZ, P0 ;  /* 0x000000ff0000720c */ /* 0x040fe400007a4270 */
[----:B------:R-:W-:Y:S02]  /*5ba0*/  F2FP.F16.F32.PACK_AB R62, RZ, R62 ;  /* 0x0000003eff3e723e */ /* 0x000fe400000000ff */
[----:B------:R-:W-:Y:S02]  /*5bb0*/  F2FP.F16.F32.PACK_AB R63, RZ, R63 ;  /* 0x0000003fff3f723e */ /* 0x000fe400000000ff */
[----:B------:R-:W-:Y:S01]  /*5bc0*/  F2FP.F16.F32.PACK_AB R64, RZ, R64 ;  /* 0x00000040ff40723e */ /* 0x000fe200000000ff */
[----:B------:R-:W-:Y:S01]  /*5bd0*/  @P1 STG.E.U16 desc[UR54][R4.64+0x90], R62 ;  /* 0x0000903e04001986 */ /* 0x000fe2000c101536 */
[----:B------:R-:W-:-:S02]  /*5be0*/  ISETP.GT.AND P1, PT, R0, 0x8, P3 ;  /* 0x000000080000780c */ /* 0x000fc40001f24270 */
[----:B------:R-:W-:Y:S01]  /*5bf0*/  F2FP.F16.F32.PACK_AB R65, RZ, R65 ;  /* 0x00000041ff41723e */ /* 0x000fe200000000ff */
[----:B------:R-:W-:Y:S01]  /*5c00*/  @P2 STG.E.U16 desc[UR54][R4.64+0x92], R63 ;  /* 0x0000923f04002986 */ /* 0x000fe2000c101536 */
[----:B------:R-:W-:Y:S02]  /*5c10*/  ISETP.GT.AND P2, PT, R18, 0x58, PT ;  /* 0x000000581200780c */ /* 0x000fe40003f44270 */
[----:B------:R-:W-:Y:S01]  /*5c20*/  ISETP.GT.AND P0, PT, R0, 0x8, P0 ;  /* 0x000000080000780c */ /* 0x000fe20000704270 */
[----:B------:R-:W-:Y:S01]  /*5c30*/  @P4 STG.E.U16 desc[UR54][R2.64+0xa0], R64 ;  /* 0x0000a04002004986 */ /* 0x000fe2000c101536 */
[----:B------:R-:W-:Y:S02]  /*5c40*/  ISETP.GT.AND P3, PT, R18, 0x59, PT ;  /* 0x000000591200780c */ /* 0x000fe40003f64270 */
[C---:B------:R-:W-:Y:S01]  /*5c50*/  ISETP.GT.AND P4, PT, R0.reuse, RZ, P2 ;  /* 0x000000ff0000720c */ /* 0x040fe20001784270 */
[----:B------:R-:W-:Y:S01]  /*5c60*/  @P5 STG.E.U16 desc[UR54][R2.64+0xa2], R65 ;  /* 0x0000a24102005986 */ /* 0x000fe2000c101536 */
[----:B------:R-:W-:-:S02]  /*5c70*/  ISETP.GT.AND P5, PT, R0, RZ, P3 ;  /* 0x000000ff0000720c */ /* 0x000fc40001fa4270 */
[----:B------:R-:W-:Y:S02]  /*5c80*/  F2FP.F16.F32.PACK_AB R66, RZ, R66 ;  /* 0x00000042ff42723e */ /* 0x000fe400000000ff */
[----:B------:R-:W-:Y:S02]  /*5c90*/  F2FP.F16.F32.PACK_AB R67, RZ, R67 ;  /* 0x00000043ff43723e */ /* 0x000fe400000000ff */
[----:B------:R-:W-:Y:S01]  /*5ca0*/  F2FP.F16.F32.PACK_AB R68, RZ, R68 ;  /* 0x00000044ff44723e */ /* 0x000fe200000000ff */
[----:B------:R-:W-:Y:S01]  /*5cb0*/  @P1 STG.E.U16 desc[UR54][R4.64+0xa0], R66 ;  /* 0x0000a04204001986 */ /* 0x000fe2000c101536 */
[C---:B------:R-:W-:Y:S02]  /*5cc0*/  ISETP.GT.AND P1, PT, R0.reuse, 0x8, P2 ;  /* 0x000000080000780c */ /* 0x040fe40001724270 */
[----:B------:R-:W-:Y:S01]  /*5cd0*/  F2FP.F16.F32.PACK_AB R69, RZ, R69 ;  /* 0x00000045ff45723e */ /* 0x000fe200000000ff */
[----:B------:R-:W-:Y:S01]  /*5ce0*/  @P0 STG.E.U16 desc[UR54][R4.64+0xa2], R67 ;  /* 0x0000a24304000986 */ /* 0x000fe2000c101536 */
[----:B------:R-:W-:-:S02]  /*5cf0*/  ISETP.GT.AND P2, PT, R0, 0x8, P3 ;  /* 0x000000080000780c */ /* 0x000fc40001f44270 */
[C---:B------:R-:W-:Y:S01]  /*5d00*/  ISETP.GT.AND P3, PT, R18.reuse, 0x60, PT ;  /* 0x000000601200780c */ /* 0x040fe20003f64270 */
[----:B------:R-:W-:Y:S01]  /*5d10*/  @P4 STG.E.U16 desc[UR54][R2.64+0xb0], R68 ;  /* 0x0000b04402004986 */ /* 0x000fe2000c101536 */
[----:B------:R-:W-:Y:S02]  /*5d20*/  ISETP.GT.AND P0, PT, R18, 0x61, PT ;  /* 0x000000611200780c */ /* 0x000fe40003f04270 */
[C---:B------:R-:W-:Y:S01]  /*5d30*/  ISETP.GT.AND P4, PT, R0.reuse, RZ, P3 ;  /* 0x000000ff0000720c */ /* 0x040fe20001f84270 */
[----:B------:R-:W-:Y:S01]  /*5d40*/  @P5 STG.E.U16 desc[UR54][R2.64+0xb2], R69 ;  /* 0x0000b24502005986 */ /* 0x000fe2000c101536 */
[----:B------:R-:W-:Y:S02]  /*5d50*/  ISETP.GT.AND P5, PT, R0, RZ, P0 ;  /* 0x000000ff0000720c */ /* 0x000fe400007a4270 */
[----:B------:R-:W-:Y:S02]  /*5d60*/  F2FP.F16.F32.PACK_AB R70, RZ, R70 ;  /* 0x00000046ff46723e */ /* 0x000fe400000000ff */
[----:B------:R-:W-:-:S02]  /*5d70*/  F2FP.F16.F32.PACK_AB R71, RZ, R71 ;  /* 0x00000047ff47723e */ /* 0x000fc400000000ff */
[----:B------:R-:W-:Y:S01]  /*5d80*/  F2FP.F16.F32.PACK_AB R72, RZ, R72 ;  /* 0x00000048ff48723e */ /* 0x000fe200000000ff */
[----:B------:R-:W-:Y:S01]  /*5d90*/  @P1 STG.E.U16 desc[UR54][R4.64+0xb0], R70 ;  /* 0x0000b04604001986 */ /* 0x000fe2000c101536 */
[----:B------:R-:W-:Y:S02]  /*5da0*/  F2FP.F16.F32.PACK_AB R73, RZ, R73 ;  /* 0x00000049ff49723e */ /* 0x000fe400000000ff */
[C---:B------:R-:W-:Y:S01]  /*5db0*/  ISETP.GT.AND P1, PT, R0.reuse, 0x8, P3 ;  /* 0x000000080000780c */ /* 0x040fe20001f24270 */
[----:B------:R-:W-:Y:S01]  /*5dc0*/  @P2 STG.E.U16 desc[UR54][R4.64+0xb2], R71 ;  /* 0x0000b24704002986 */ /* 0x000fe2000c101536 */
[----:B------:R-:W-:Y:S02]  /*5dd0*/  ISETP.GT.AND P0, PT, R0, 0x8, P0 ;  /* 0x000000080000780c */ /* 0x000fe40000704270 */
[----:B------:R-:W-:Y:S01]  /*5de0*/  F2FP.F16.F32.PACK_AB R74, RZ, R74 ;  /* 0x0000004aff4a723e */ /* 0x000fe200000000ff */
[----:B------:R-:W-:Y:S01]  /*5df0*/  @P4 STG.E.U16 desc[UR54][R2.64+0xc0], R72 ;  /* 0x0000c04802004986 */ /* 0x000fe2000c101536 */
[----:B------:R-:W-:-:S02]  /*5e00*/  ISETP.GT.AND P4, PT, R18, 0x68, PT ;  /* 0x000000681200780c */ /* 0x000fc40003f84270 */
[----:B------:R-:W-:Y:S01]  /*5e10*/  F2FP.F16.F32.PACK_AB R75, RZ, R75 ;  /* 0x0000004bff4b723e */ /* 0x000fe200000000ff */
[----:B------:R-:W-:Y:S01]  /*5e20*/  @P5 STG.E.U16 desc[UR54][R2.64+0xc2], R73 ;  /* 0x0000c24902005986 */ /* 0x000fe2000c101536 */
[----:B------:R-:W-:Y:S02]  /*5e30*/  ISETP.GT.AND P5, PT, R18, 0x69, PT ;  /* 0x000000691200780c */ /* 0x000fe40003fa4270 */
[C---:B------:R-:W-:Y:S01]  /*5e40*/  ISETP.GT.AND P2, PT, R0.reuse, RZ, P4 ;  /* 0x000000ff0000720c */ /* 0x040fe20002744270 */
[----:B------:R-:W-:Y:S01]  /*5e50*/  @P1 STG.E.U16 desc[UR54][R4.64+0xc0], R74 ;  /* 0x0000c04a04001986 */ /* 0x000fe2000c101536 */
[----:B------:R-:W-:Y:S02]  /*5e60*/  ISETP.GT.AND P6, PT, R0, RZ, P5 ;  /* 0x000000ff0000720c */ /* 0x000fe40002fc4270 */
[----:B------:R-:W-:Y:S01]  /*5e70*/  F2FP.F16.F32.PACK_AB R76, RZ, R76 ;  /* 0x0000004cff4c723e */ /* 0x000fe200000000ff */
[----:B------:R-:W-:Y:S01]  /*5e80*/  @P0 STG.E.U16 desc[UR54][R4.64+0xc2], R75 ;  /* 0x0000c24b04000986 */ /* 0x000fe2000c101536 */
[----:B------:R-:W-:-:S02]  /*5e90*/  F2FP.F16.F32.PACK_AB R77, RZ, R77 ;  /* 0x0000004dff4d723e */ /* 0x000fc400000000ff */
[----:B------:R-:W-:Y:S02]  /*5ea0*/  ISETP.GT.AND P3, PT, R18, 0x70, PT ;  /* 0x000000701200780c */ /* 0x000fe40003f64270 */
[----:B------:R-:W-:Y:S02]  /*5eb0*/  ISETP.GT.AND P4, PT, R0, 0x8, P4 ;  /* 0x000000080000780c */ /* 0x000fe40002784270 */
[----:B------:R-:W-:Y:S01]  /*5ec0*/  F2FP.F16.F32.PACK_AB R78, RZ, R78 ;  /* 0x0000004eff4e723e */ /* 0x000fe200000000ff */
[----:B------:R-:W-:Y:S01]  /*5ed0*/  @P2 STG.E.U16 desc[UR54][R2.64+0xd0], R76 ;  /* 0x0000d04c02002986 */ /* 0x000fe2000c101536 */
[----:B------:R-:W-:Y:S02]  /*5ee0*/  ISETP.GT.AND P2, PT, R18, 0x71, PT ;  /* 0x000000711200780c */ /* 0x000fe40003f44270 */
[----:B------:R-:W-:Y:S01]  /*5ef0*/  F2FP.F16.F32.PACK_AB R79, RZ, R79 ;  /* 0x0000004fff4f723e */ /* 0x000fe200000000ff */
[----:B------:R-:W-:Y:S01]  /*5f00*/  @P6 STG.E.U16 desc[UR54][R2.64+0xd2], R77 ;  /* 0x0000d24d02006986 */ /* 0x000fe2000c101536 */
[----:B------:R-:W-:-:S02]  /*5f10*/  ISETP.GT.AND P6, PT, R0, 0x8, P5 ;  /* 0x000000080000780c */ /* 0x000fc40002fc4270 */
[----:B------:R-:W-:Y:S02]  /*5f20*/  ISETP.GT.AND P5, PT, R0, RZ, P3 ;  /* 0x000000ff0000720c */ /* 0x000fe40001fa4270 */
[----:B------:R-:W-:Y:S01]  /*5f30*/  F2FP.F16.F32.PACK_AB R80, RZ, R80 ;  /* 0x00000050ff50723e */ /* 0x000fe200000000ff */
[----:B------:R-:W-:Y:S01]  /*5f40*/  @P4 STG.E.U16 desc[UR54][R4.64+0xd0], R78 ;  /* 0x0000d04e04004986 */ /* 0x000fe2000c101536 */
[C---:B------:R-:W-:Y:S02]  /*5f50*/  ISETP.GT.AND P1, PT, R18.reuse, 0x78, PT ;  /* 0x000000781200780c */ /* 0x040fe40003f24270 */
[----:B------:R-:W-:Y:S02]  /*5f60*/  ISETP.GT.AND P0, PT, R18, 0x79, PT ;  /* 0x000000791200780c */ /* 0x000fe40003f04270 */
[C---:B------:R-:W-:Y:S02]  /*5f70*/  ISETP.GT.AND P4, PT, R0.reuse, RZ, P2 ;  /* 0x000000ff0000720c */ /* 0x040fe40001784270 */
[C---:B------:R-:W-:Y:S01]  /*5f80*/  ISETP.GT.AND P3, PT, R0.reuse, 0x8, P3 ;  /* 0x000000080000780c */ /* 0x040fe20001f64270 */
[----:B------:R-:W-:Y:S01]  /*5f90*/  @P6 STG.E.U16 desc[UR54][R4.64+0xd2], R79 ;  /* 0x0000d24f04006986 */ /* 0x000fe2000c101536 */
[----:B------:R-:W-:-:S02]  /*5fa0*/  ISETP.GT.AND P2, PT, R0, 0x8, P2 ;  /* 0x000000080000780c */ /* 0x000fc40001744270 */
[C---:B------:R-:W-:Y:S01]  /*5fb0*/  ISETP.GT.AND P6, PT, R0.reuse, RZ, P0 ;  /* 0x000000ff0000720c */ /* 0x040fe200007c4270 */
[----:B------:R-:W-:Y:S01]  /*5fc0*/  @P5 STG.E.U16 desc[UR54][R2.64+0xe0], R80 ;  /* 0x0000e05002005986 */ /* 0x000fe2000c101536 */
[C---:B------:R-:W-:Y:S02]  /*5fd0*/  ISETP.GT.AND P5, PT, R0.reuse, RZ, P1 ;  /* 0x000000ff0000720c */ /* 0x040fe40000fa4270 */
[C---:B------:R-:W-:Y:S02]  /*5fe0*/  ISETP.GT.AND P1, PT, R0.reuse, 0x8, P1 ;  /* 0x000000080000780c */ /* 0x040fe40000f24270 */
[----:B------:R-:W-:Y:S02]  /*5ff0*/  F2FP.F16.F32.PACK_AB R81, RZ, R81 ;  /* 0x00000051ff51723e */ /* 0x000fe400000000ff */
[----:B------:R-:W-:Y:S02]  /*6000*/  F2FP.F16.F32.PACK_AB R82, RZ, R82 ;  /* 0x00000052ff52723e */ /* 0x000fe400000000ff */
[----:B------:R-:W-:Y:S01]  /*6010*/  F2FP.F16.F32.PACK_AB R83, RZ, R83 ;  /* 0x00000053ff53723e */ /* 0x000fe200000000ff */
[----:B------:R-:W-:Y:S01]  /*6020*/  @P4 STG.E.U16 desc[UR54][R2.64+0xe2], R81 ;  /* 0x0000e25102004986 */ /* 0x000fe2000c101536 */
[----:B------:R-:W-:-:S02]  /*6030*/  ISETP.GT.AND P0, PT, R0, 0x8, P0 ;  /* 0x000000080000780c */ /* 0x000fc40000704270 */
[----:B------:R-:W-:Y:S01]  /*6040*/  F2FP.F16.F32.PACK_AB R84, RZ, R84 ;  /* 0x00000054ff54723e */ /* 0x000fe200000000ff */
[----:B------:R-:W-:Y:S01]  /*6050*/  @P3 STG.E.U16 desc[UR54][R4.64+0xe0], R82 ;  /* 0x0000e05204003986 */ /* 0x000fe2000c101536 */
[----:B------:R-:W-:Y:S02]  /*6060*/  F2FP.F16.F32.PACK_AB R85, RZ, R85 ;  /* 0x00000055ff55723e */ /* 0x000fe400000000ff */
[----:B------:R-:W-:Y:S01]  /*6070*/  F2FP.F16.F32.PACK_AB R86, RZ, R86 ;  /* 0x00000056ff56723e */ /* 0x000fe200000000ff */
[----:B------:R-:W-:Y:S01]  /*6080*/  @P2 STG.E.U16 desc[UR54][R4.64+0xe2], R83 ;  /* 0x0000e25304002986 */ /* 0x000fe2000c101536 */
[----:B------:R-:W-:-:S03]  /*6090*/  F2FP.F16.F32.PACK_AB R87, RZ, R87 ;  /* 0x00000057ff57723e */ /* 0x000fc600000000ff */
[----:B------:R-:W-:Y:S04]  /*60a0*/  @P5 STG.E.U16 desc[UR54][R2.64+0xf0], R84 ;  /* 0x0000f05402005986 */ /* 0x000fe8000c101536 */
[----:B------:R0:W-:Y:S02]  /*60b0*/  @P6 STG.E.U16 desc[UR54][R2.64+0xf2], R85 ;  /* 0x0000f25502006986 */ /* 0x0001e4000c101536 */
[----:B0-----:R-:W-:Y:S02]  /*60c0*/  @P1 IMAD.MOV.U32 R2, RZ, RZ, R4 ;  /* 0x000000ffff021224 */ /* 0x001fe400078e0004 */
[----:B------:R-:W-:-:S05]  /*60d0*/  @P1 IMAD.MOV.U32 R3, RZ, RZ, R5 ;  /* 0x000000ffff031224 */ /* 0x000fca00078e0005 */
[----:B------:R0:W-:Y:S04]  /*60e0*/  @P1 STG.E.U16 desc[UR54][R2.64+0xf0], R86 ;  /* 0x0000f05602001986 */ /* 0x0001e8000c101536 */
[----:B------:R0:W-:Y:S02]  /*60f0*/  @P0 STG.E.U16 desc[UR54][R4.64+0xf2], R87 ;  /* 0x0000f25704000986 */ /* 0x0001e4000c101536 */
.L_x_157:
[----:B------:R-:W-:Y:S05]  /*6100*/  BSYNC B0 ;  /* 0x0000000000007941 */ /* 0x000fea0003800000 */
.L_x_31:
[----:B0-----:R-:W-:Y:S01]  /*6110*/  IMAD.U32 R2, RZ, RZ, UR52 ;  /* 0x00000034ff027e24 */ /* 0x001fe2000f8e00ff */
[----:B------:R-:W-:Y:S01]  /*6120*/  ULDC.64 UR4, c[0x0][0x650] ;  /* 0x0001940000047ab9 */ /* 0x000fe20000000a00 */
[----:B------:R-:W-:Y:S01]  /*6130*/  IMAD.U32 R3, RZ, RZ, UR53 ;  /* 0x00000035ff037e24 */ /* 0x000fe2000f8e00ff */
[----:B------:R0:W-:Y:S01]  /*6140*/  SYNCS.ARRIVE.TRANS64.A1T0 RZ, [R96+UR50], RZ ;  /* 0x000000ff60ff79a7 */ /* 0x0001e20008100032 */
[----:B------:R-:W-:Y:S01]  /*6150*/  PRMT R0, RZ, 0x7610, R0 ;  /* 0x00007610ff007816 */ /* 0x000fe20000000000 */
[----:B------:R-:W-:Y:S01]  /*6160*/  IMAD.MOV.U32 R18, RZ, RZ, -0x1 ;  /* 0xffffffffff127424 */ /* 0x000fe200078e00ff */
[----:B------:R-:W-:Y:S01]  /*6170*/  LEA R16, P0, R2, R16, 0x1 ;  /* 0x0000001002107211 */ /* 0x000fe200078008ff */
[----:B------:R-:W-:Y:S02]  /*6180*/  IMAD.MOV.U32 R2, RZ, RZ, -0x1 ;  /* 0xffffffffff027424 */ /* 0x000fe400078e00ff */
[----:B------:R-:W-:Y:S01]  /*6190*/  IMAD.MOV.U32 R19, RZ, RZ, -0x1 ;  /* 0xffffffffff137424 */ /* 0x000fe200078e00ff */
[----:B------:R-:W-:-:S02]  /*61a0*/  IADD3.X R17, R17, UR40, RZ, P0, !PT ;  /* 0x0000002811117c10 */ /* 0x000fc400087fe4ff */
[----:B------:R-:W-:-:S04]  /*61b0*/  ISETP.GE.U32.AND P0, PT, R16, UR4, PT ;  /* 0x0000000410007c0c */ /* 0x000fc8000bf06070 */
[----:B------:R-:W-:-:S13]  /*61c0*/  ISETP.GE.U32.AND.EX P0, PT, R17, UR5, PT, P0 ;  /* 0x0000000511007c0c */ /* 0x000fda000bf06100 */
[----:B0-----:R-:W-:Y:S05]  /*61d0*/  @P0 BRA `(.L_x_158) ;  /* 0x0000000400700947 */ /* 0x001fea0003800000 */
[----:B------:R-:W0:Y:S01]  /*61e0*/  S2UR UR7, SR_CTAID.X ;  /* 0x00000000000779c3 */ /* 0x000e220000002500 */
[----:B------:R-:W-:Y:S01]  /*61f0*/  ULDC.64 UR4, c[0x0][0x628] ;  /* 0x00018a0000047ab9 */ /* 0x000fe20000000a00 */
[----:B------:R-:W-:Y:S01]  /*6200*/  ULDC UR6, c[0x0][0x150] ;  /* 0x0000540000067ab9 */ /* 0x000fe20000000800 */
[----:B------:R-:W-:Y:S01]  /*6210*/  ISETP.NE.U32.AND P0, PT, RZ, UR4, PT ;  /* 0x00000004ff007c0c */ /* 0x000fe2000bf05070 */
[----:B------:R-:W-:Y:S01]  /*6220*/  ULDC UR15, c[0x0][0x630] ;  /* 0x00018c00000f7ab9 */ /* 0x000fe20000000800 */
[C---:B------:R-:W-:Y:S02]  /*6230*/  R2UR UR17, R16.reuse ;  /* 0x00000000101172ca */ /* 0x040fe400000e0000 */
[----:B------:R-:W-:Y:S01]  /*6240*/  ISETP.NE.AND.EX P0, PT, RZ, UR5, PT, P0 ;  /* 0x00000005ff007c0c */ /* 0x000fe2000bf05300 */
[----:B------:R-:W1:Y:S01]  /*6250*/  S2UR UR16, SR_CTAID.Y ;  /* 0x00000000001079c3 */ /* 0x000e620000002600 */
[----:B------:R-:W-:Y:S02]  /*6260*/  R2UR UR12, R16 ;  /* 0x00000000100c72ca */ /* 0x000fe400000e0000 */
[----:B------:R-:W-:-:S02]  /*6270*/  R2UR UR13, R17 ;  /* 0x00000000110d72ca */ /* 0x000fc400000e0000 */
[----:B0-----:R-:W-:-:S05]  /*6280*/  I2FP.F32.U32 R0, UR7 ;  /* 0x0000000700007c45 */ /* 0x001fca0008201000 */
[----:B------:R-:W-:Y:S01]  /*6290*/  FMUL R0, R0, UR6 ;  /* 0x0000000600007c20 */ /* 0x000fe20008400000 */
[----:B------:R-:W-:Y:S01]  /*62a0*/  ULDC UR6, c[0x0][0x154] ;  /* 0x0000550000067ab9 */ /* 0x000fe20000000800 */
[----:B-1----:R-:W-:-:S04]  /*62b0*/  I2FP.F32.U32 R2, UR16 ;  /* 0x0000001000027c45 */ /* 0x002fc80008201000 */
[----:B------:R-:W0:Y:S01]  /*62c0*/  F2I.U32.TRUNC.NTZ R0, R0 ;  /* 0x0000000000007305 */ /* 0x000e22000020f000 */
[----:B------:R-:W-:Y:S01]  /*62d0*/  FMUL R2, R2, UR6 ;  /* 0x0000000602027c20 */ /* 0x000fe20008400000 */
[----:B------:R-:W-:Y:S06]  /*62e0*/  @!P0 BRA `(.L_x_159) ;  /* 0x0000000000308947 */ /* 0x000fec0003800000 */
        /* <DEDUP_REMOVED lines=12> */
.L_x_159:
[----:B------:R-:W-:Y:S01]  /*63b0*/  USHF.R.U64 UR6, UR12, UR15, UR13 ;  /* 0x0000000f0c067299 */ /* 0x000fe2000800120d */
[----:B------:R-:W-:Y:S01]  /*63c0*/  R2UR UR5, R17 ;  /* 0x00000000110572ca */ /* 0x000fe200000e0000 */
[----:B------:R-:W-:Y:S01]  /*63d0*/  USHF.R.U32.HI UR4, URZ, UR15, UR13 ;  /* 0x0000000f3f047299 */ /* 0x000fe2000801160d */
[----:B------:R-:W1:Y:S01]  /*63e0*/  F2I.U32.TRUNC.NTZ R2, R2 ;  /* 0x0000000200027305 */ /* 0x000e62000020f000 */
[----:B------:R-:W-:Y:S01]  /*63f0*/  UIADD3 UR9, UP0, URZ, -UR6, URZ ;  /* 0x800000063f097290 */ /* 0x000fe2000ff1e03f */
[----:B------:R-:W-:Y:S01]  /*6400*/  ULDC.64 UR10, c[0x0][0x620] ;  /* 0x00018800000a7ab9 */ /* 0x000fe20000000a00 */
[----:B------:R-:W-:Y:S02]  /*6410*/  ULDC UR14, c[0x0][0x608] ;  /* 0x00018200000e7ab9 */ /* 0x000fe40000000800 */
[----:B------:R-:W-:Y:S01]  /*6420*/  UIADD3.X UR4, URZ, ~UR4, URZ, UP0, !UPT ;  /* 0x800000043f047290 */ /* 0x000fe200087fe43f */
[----:B------:R-:W-:Y:S01]  /*6430*/  ULDC UR15, c[0x0][0x658] ;  /* 0x00019600000f7ab9 */ /* 0x000fe20000000800 */
[----:B------:R-:W-:-:S02]  /*6440*/  ULDC UR12, c[0x0][0x144] ;  /* 0x00005100000c7ab9 */ /* 0x000fc40000000800 */
[----:B------:R-:W-:Y:S01]  /*6450*/  UIMAD UR8, UR4, UR10, URZ ;  /* 0x0000000a040872a4 */ /* 0x000fe2000f8e023f */
[----:B------:R-:W-:Y:S02]  /*6460*/  ULDC UR22, c[0x0][0x148] ;  /* 0x0000520000167ab9 */ /* 0x000fe40000000800 */
[----:B------:R-:W-:Y:S01]  /*6470*/  UMOV UR4, UR17 ;  /* 0x0000001100047c82 */ /* 0x000fe20008000000 */
[----:B------:R-:W-:Y:S02]  /*6480*/  UIMAD UR8, UR9, UR11, UR8 ;  /* 0x0000000b090872a4 */ /* 0x000fe4000f8e0208 */
[----:B------:R-:W-:Y:S01]  /*6490*/  UIMAD.WIDE.U32 UR4, UR9, UR10, UR4 ;  /* 0x0000000a090472a5 */ /* 0x000fe2000f8e0004 */
[----:B0-----:R-:W-:Y:S01]  /*64a0*/  R2UR UR9, R0 ;  /* 0x00000000000972ca */ /* 0x001fe200000e0000 */
[----:B------:R-:W-:Y:S01]  /*64b0*/  ULDC UR20, c[0x0][0x648] ;  /* 0x0001920000147ab9 */ /* 0x000fe20000000800 */
[----:B-1----:R-:W-:Y:S01]  /*64c0*/  R2UR UR13, R2 ;  /* 0x00000000020d72ca */ /* 0x002fe200000e0000 */
[----:B------:R-:W-:Y:S01]  /*64d0*/  UIADD3 UR8, UR5, UR8, URZ ;  /* 0x0000000805087290 */ /* 0x000fe2000fffe03f */
[----:B------:R-:W-:-:S02]  /*64e0*/  ULDC UR21, c[0x0][0x638] ;  /* 0x00018e0000157ab9 */ /* 0x000fc40000000800 */
[----:B------:R-:W-:Y:S02]  /*64f0*/  ULDC UR5, c[0x0][0x618] ;  /* 0x0001860000057ab9 */ /* 0x000fe40000000800 */
[----:B------:R-:W-:Y:S02]  /*6500*/  USHF.R.U64 UR10, UR4, UR5, UR8 ;  /* 0x00000005040a7299 */ /* 0x000fe40008001208 */
[----:B------:R-:W-:-:S03]  /*6510*/  USHF.R.U32.HI UR8, URZ, UR5, UR8 ;  /* 0x000000053f087299 */ /* 0x000fc60008011608 */
[----:B------:R-:W-:Y:S01]  /*6520*/  ULDC.64 UR4, c[0x0][0x640] ;  /* 0x0001900000047ab9 */ /* 0x000fe20000000a00 */
[----:B------:R-:W-:Y:S01]  /*6530*/  USHF.R.U64 UR11, UR10, UR14, UR8 ;  /* 0x0000000e0a0b7299 */ /* 0x000fe20008001208 */
[----:B------:R-:W-:Y:S01]  /*6540*/  ISETP.NE.U32.AND P0, PT, RZ, UR4, PT ;  /* 0x00000004ff007c0c */ /* 0x000fe2000bf05070 */
[----:B------:R-:W-:Y:S02]  /*6550*/  USHF.R.U32.HI UR8, URZ, UR14, UR8 ;  /* 0x0000000e3f087299 */ /* 0x000fe40008011608 */
[----:B------:R-:W-:Y:S01]  /*6560*/  UIADD3 UR9, -UR9, URZ, URZ ;  /* 0x0000003f09097290 */ /* 0x000fe2000fffe13f */
[----:B------:R-:W-:Y:S01]  /*6570*/  ISETP.NE.AND.EX P0, PT, RZ, UR5, PT, P0 ;  /* 0x00000005ff007c0c */ /* 0x000fe2000bf05300 */
[----:B------:R-:W-:Y:S02]  /*6580*/  USHF.R.U64 UR17, UR11, UR15, UR8 ;  /* 0x0000000f0b117299 */ /* 0x000fe40008001208 */
[----:B------:R-:W-:Y:S02]  /*6590*/  UIADD3 UR18, -UR13, URZ, URZ ;  /* 0x0000003f0d127290 */ /* 0x000fe4000fffe13f */
[----:B------:R-:W-:-:S02]  /*65a0*/  USHF.R.U32.HI UR15, URZ, UR15, UR8 ;  /* 0x0000000f3f0f7299 */ /* 0x000fc40008011608 */
[----:B------:R-:W-:Y:S01]  /*65b0*/  UIMAD UR19, UR12, UR9, UR7 ;  /* 0x000000090c1372a4 */ /* 0x000fe2000f8e0207 */
[----:B------:R-:W-:-:S05]  /*65c0*/  UMOV UR14, UR17 ;  /* 0x00000011000e7c82 */ /* 0x000fca0008000000 */
[----:B------:R-:W-:Y:S06]  /*65d0*/  @!P0 BRA `(.L_x_160) ;  /* 0x0000000000288947 */ /* 0x000fec0003800000 */
        /* <DEDUP_REMOVED lines=10> */
.L_x_160:
        /* <DEDUP_REMOVED lines=9> */
[----:B------:R-:W-:Y:S01]  /*6710*/  UIMAD UR5, UR7, UR21, UR17 ;  /* 0x00000015070572a4 */ /* 0x000fe2000f8e0211 */
[----:B------:R-:W-:Y:S02]  /*6720*/  ULDC UR8, c[0x0][0x600] ;  /* 0x0001800000087ab9 */ /* 0x000fe40000000800 */
[----:B------:R-:W-:Y:S01]  /*6730*/  ULDC UR7, c[0x0][0x610] ;  /* 0x0001840000077ab9 */ /* 0x000fe20000000800 */
[----:B------:R-:W-:Y:S02]  /*6740*/  UIMAD UR5, UR5, UR8, UR10 ;  /* 0x00000008050572a4 */ /* 0x000fe4000f8e020a */
[----:B------:R-:W-:-:S04]  /*6750*/  UIMAD UR4, UR4, UR7, UR19 ;  /* 0x00000007040472a4 */ /* 0x000fc8000f8e0213 */
[----:B------:R-:W-:Y:S02]  /*6760*/  USEL UR7, UR5, UR4, !UP0 ;  /* 0x0000000405077287 */ /* 0x000fe4000c000000 */
[----:B------:R-:W-:-:S04]  /*6770*/  USEL UR4, UR4, UR5, !UP0 ;  /* 0x0000000504047287 */ /* 0x000fc8000c000000 */
[----:B------:R-:W-:Y:S02]  /*6780*/  IMAD.U32 R2, RZ, RZ, UR7 ;  /* 0x00000007ff027e24 */ /* 0x000fe4000f8e00ff */
[----:B------:R-:W-:-:S07]  /*6790*/  IMAD.U32 R18, RZ, RZ, UR4 ;  /* 0x00000004ff127e24 */ /* 0x000fce000f8e00ff */
.L_x_158:
[----:B------:R-:W-:Y:S01]  /*67a0*/  ULEA UR5, UR39, UR45, 0x1 ;  /* 0x0000002d27057291 */ /* 0x000fe2000f8e083f */
[----:B------:R-:W-:Y:S01]  /*67b0*/  LOP3.LUT P0, RZ, R0, 0xff, RZ, 0xc0, !PT ;  /* 0x000000ff00ff7812 */ /* 0x000fe2000780c0ff */
[----:B------:R-:W-:Y:S01]  /*67c0*/  ULOP3.LUT UR45, UR45, 0x1, URZ, 0xc0, !UPT ;  /* 0x000000012d2d7892 */ /* 0x000fe2000f8ec03f */
[----:B------:R-:W-:Y:S01]  /*67d0*/  LOP3.LUT R98, R98, 0x1, RZ, 0x3c, !PT ;  /* 0x0000000162627812 */ /* 0x000fe200078e3cff */
[----:B------:R-:W-:Y:S02]  /*67e0*/  USHF.R.U32.HI UR4, URZ, 0x1, UR5 ;  /* 0x000000013f047899 */ /* 0x000fe40008011605 */
[----:B------:R-:W-:Y:S02]  /*67f0*/  UISETP.GT.U32.AND UP0, UPT, UR5, 0x1, UPT ;  /* 0x000000010500788c */ /* 0x000fe4000bf04070 */
[----:B------:R-:W-:Y:S02]  /*6800*/  ULOP3.LUT UR4, UR4, 0x1, URZ, 0xc0, !UPT ;  /* 0x0000000104047892 */ /* 0x000fe4000f8ec03f */
[----:B------:R-:W-:-:S02]  /*6810*/  UISETP.LT.U32.AND UP0, UPT, UR42, 0x7f, UP0 ;  /* 0x0000007f2a00788c */ /* 0x000fc40008701070 */
[----:B------:R-:W-:Y:S02]  /*6820*/  UISETP.NE.U32.AND UP1, UPT, UR4, 0x1, UPT ;  /* 0x000000010400788c */ /* 0x000fe4000bf25070 */
[----:B------:R-:W-:Y:S02]  /*6830*/  USEL UR5, URZ, 0x1, !UP0 ;  /* 0x000000013f057887 */ /* 0x000fe4000c000000 */
[----:B------:R-:W-:-:S04]  /*6840*/  UISETP.GT.U32.AND UP1, UPT, UR42, 0x7e, !UP1 ;  /* 0x0000007e2a00788c */ /* 0x000fc8000cf24070 */
[----:B------:R-:W-:-:S04]  /*6850*/  USEL UR4, URZ, 0x1, !UP1 ;  /* 0x000000013f047887 */ /* 0x000fc8000c800000 */
[----:B------:R-:W-:Y:S01]  /*6860*/  ULOP3.LUT UR48, UR4, UR48, UR5, 0x96, !UPT ;  /* 0x0000003004307292 */ /* 0x000fe2000f8e9605 */
[----:B------:R-:W-:Y:S11]  /*6870*/  @P0 BRA `(.L_x_161) ;  /* 0xffffffac005c0947 */ /* 0x000ff6000383ffff */
[----:B------:R-:W-:Y:S05]  /*6880*/  EXIT ;  /* 0x000000000000794d */ /* 0x000fea0003800000 */
.L_x_12:
[----:B------:R-:W-:-:S08]  /*6890*/  ISETP.NE.AND P0, PT, RZ, UR8, PT ;  /* 0x00000008ff007c0c */ /* 0x000fd0000bf05270 */
[----:B-----5:R-:W0:-:S00]  /*68a0*/  USETMAXREG.DEALLOC.CTAPOOL 0x28 ;  /* 0x00000028000079c8 */ /* 0x020e0000080e0500 */
[----:B------:R-:W-:Y:S05]  /*68b0*/  @P0 EXIT ;  /* 0x000000000000094d */ /* 0x000fea0003800000 */
[----:B0-----:R-:W-:Y:S01]  /*68c0*/  LOP3.LUT P0, RZ, R0, 0xff, RZ, 0xc0, !PT ;  /* 0x000000ff00ff7812 */ /* 0x001fe2000780c0ff */
[----:B------:R-:W-:Y:S02]  /*68d0*/  IMAD.MOV.U32 R8, RZ, RZ, 0x1 ;  /* 0x00000001ff087424 */ /* 0x000fe400078e00ff */
[----:B------:R-:W-:-:S10]  /*68e0*/  IMAD.MOV.U32 R0, RZ, RZ, RZ ;  /* 0x000000ffff007224 */ /* 0x000fd400078e00ff */
[----:B------:R-:W-:Y:S05]  /*68f0*/  @!P0 BRA `(.L_x_162) ;  /* 0x0000000c00148947 */ /* 0x000fea0003800000 */
[----:B------:R-:W-:Y:S01]  /*6900*/  LOP3.LUT P0, RZ, R4, 0x1f, RZ, 0xc0, !PT ;  /* 0x0000001f04ff7812 */ /* 0x000fe2000780c0ff */
[----:B------:R-:W-:Y:S01]  /*6910*/  ULDC UR5, c[0x0][0x658] ;  /* 0x0001960000057ab9 */ /* 0x000fe20000000800 */
[----:B------:R-:W-:Y:S01]  /*6920*/  UMOV UR6, 0xffffffff ;  /* 0xffffffff00067882 */ /* 0x000fe20000000000 */
[----:B------:R-:W-:Y:S01]  /*6930*/  BSSY B0, `(.L_x_162) ;  /* 0x00000c1000007945 */ /* 0x000fe20003800000 */
[----:B------:R-:W-:Y:S01]  /*6940*/  USHF.L.U32 UR6, UR6, UR5, URZ ;  /* 0x0000000506067299 */ /* 0x000fe2000800063f */
[C---:B------:R-:W-:Y:S01]  /*6950*/  ISETP.NE.AND P3, PT, R3.reuse, RZ, PT ;  /* 0x000000ff0300720c */ /* 0x040fe20003f65270 */
[----:B------:R-:W-:Y:S01]  /*6960*/  IMAD.MOV.U32 R9, RZ, RZ, 0x1 ;  /* 0x00000001ff097424 */ /* 0x000fe200078e00ff */
[----:B------:R-:W-:Y:S01]  /*6970*/  ISETP.NE.OR P0, PT, R3, RZ, !P0 ;  /* 0x000000ff0300720c */ /* 0x000fe20004705670 */
[----:B------:R-:W-:Y:S01]  /*6980*/  IMAD.MOV.U32 R8, RZ, RZ, 0x1 ;  /* 0x00000001ff087424 */ /* 0x000fe200078e00ff */
[----:B------:R-:W-:Y:S01]  /*6990*/  ULDC UR4, c[0x0][0x600] ;  /* 0x0001800000047ab9 */ /* 0x000fe20000000800 */
[----:B------:R-:W-:Y:S01]  /*69a0*/  IMAD.MOV.U32 R0, RZ, RZ, RZ ;  /* 0x000000ffff007224 */ /* 0x000fe200078e00ff */
[----:B------:R-:W-:Y:S01]  /*69b0*/  UMOV UR7, 0x1 ;  /* 0x0000000100077882 */ /* 0x000fe20000000000 */
[----:B------:R-:W-:-:S02]  /*69c0*/  UIADD3 UR19, UR39, 0x1, URZ ;  /* 0x0000000127137890 */ /* 0x000fc4000fffe03f */
[----:B------:R-:W-:Y:S02]  /*69d0*/  ULOP3.LUT UR22, UR36, 0x2, URZ, 0xfc, !UPT ;  /* 0x0000000224167892 */ /* 0x000fe4000f8efc3f */
[----:B------:R-:W-:Y:S02]  /*69e0*/  UIADD3 UR4, UR4, -0x1, URZ ;  /* 0xffffffff04047890 */ /* 0x000fe4000fffe03f */
[----:B------:R-:W-:Y:S02]  /*69f0*/  USHF.L.U32 UR5, UR7, UR5, URZ ;  /* 0x0000000507057299 */ /* 0x000fe4000800063f */
[----:B------:R-:W-:Y:S01]  /*6a00*/  ULOP3.LUT UR6, URZ, UR6, URZ, 0x33, !UPT ;  /* 0x000000063f067292 */ /* 0x000fe2000f8e333f */
[----:B------:R-:W-:-:S11]  /*6a10*/  ULDC.64 UR20, c[0x0][0x198] ;  /* 0x0000660000147ab9 */ /* 0x000fd60000000a00 */
.L_x_174:
[----:B------:R-:W-:-:S03]  /*6a20*/  UMOV UR7, 0xffffffff ;  /* 0xffffffff00077882 */ /* 0x000fc60000000000 */
[----:B------:R-:W-:Y:S05]  /*6a30*/  BRA.DIV UR7, `(.L_x_163) ;  /* 0x0000000e07947947 */ /* 0x000fea000b800000 */
[----:B------:R-:W-:-:S13]  /*6a40*/  ELECT P6, URZ, PT ;  /* 0x00000000003f782f */ /* 0x000fda00038c0000 */
.L_x_185:
[----:B------:R-:W0:Y:S01]  /*6a50*/  LDC R3, c[0x0][0x28c] ;  /* 0x0000a300ff037b82 */ /* 0x000e220000000800 */
[----:B------:R-:W-:Y:S01]  /*6a60*/  BSSY B1, `(.L_x_164) ;  /* 0x0000038000017945 */ /* 0x000fe20003800000 */
[----:B0-----:R-:W-:-:S13]  /*6a70*/  ISETP.LT.OR P6, PT, R3, 0x1, !P6 ;  /* 0x000000010300780c */ /* 0x001fda00077c1670 */
[----:B------:R-:W-:Y:S05]  /*6a80*/  @P6 BRA `(.L_x_165) ;  /* 0x0000000000d46947 */ /* 0x000fea0003800000 */
[----:B------:R-:W-:Y:S02]  /*6a90*/  IMAD.SHL.U32 R6, R2, 0x80, RZ ;  /* 0x0000008002067824 */ /* 0x000fe400078e00ff */
[----:B------:R-:W-:Y:S02]  /*6aa0*/  IMAD.SHL.U32 R18, R18, 0x40, RZ ;  /* 0x0000004012127824 */ /* 0x000fe400078e00ff */
[----:B------:R-:W-:Y:S02]  /*6ab0*/  IMAD.MOV.U32 R11, RZ, RZ, RZ ;  /* 0x000000ffff0b7224 */ /* 0x000fe400078e00ff */
[----:B------:R-:W-:Y:S02]  /*6ac0*/  IMAD.U32 R12, RZ, RZ, UR19 ;  /* 0x00000013ff0c7e24 */ /* 0x000fe4000f8e00ff */
[----:B------:R-:W-:Y:S02]  /*6ad0*/  IMAD.MOV.U32 R2, RZ, RZ, R8 ;  /* 0x000000ffff027224 */ /* 0x000fe400078e0008 */
[----:B------:R-:W-:-:S07]  /*6ae0*/  IMAD.MOV.U32 R3, RZ, RZ, R0 ;  /* 0x000000ffff037224 */ /* 0x000fce00078e0000 */
.L_x_169:
[----:B------:R-:W0:Y:S01]  /*6af0*/  S2R R5, SR_CgaCtaId ;  /* 0x0000000000057919 */ /* 0x000e220000008800 */
[----:B------:R-:W-:-:S04]  /*6b00*/  MOV R4, 0x400 ;  /* 0x0000040000047802 */ /* 0x000fc80000000f00 */
[----:B0-----:R-:W-:Y:S02]  /*6b10*/  LEA R10, R5, R4, 0x18 ;  /* 0x00000004050a7211 */ /* 0x001fe400078ec0ff */
[----:B------:R-:W-:Y:S01]  /*6b20*/  SHF.L.U32 R4, R2, 0x1f, RZ ;  /* 0x0000001f02047819 */ /* 0x000fe200000006ff */
[----:B------:R-:W0:Y:S02]  /*6b30*/  @!P3 LDC R5, c[0x0][0x500] ;  /* 0x00014000ff05bb82 */ /* 0x000e240000000800 */
[----:B------:R-:W-:-:S04]  /*6b40*/  IMAD R7, R3, 0x8, R10 ;  /* 0x0000000803077824 */ /* 0x000fc800078e020a */
[----:B------:R-:W1:Y:S02]  /*6b50*/  SYNCS.PHASECHK.TRANS64.TRYWAIT P1, [R7+URZ+0x10], R4 ;  /* 0x00001004070075a7 */ /* 0x000e64000802017f */
[----:B-1----:R-:W-:Y:S05]  /*6b60*/  @!P1 BRA `(.L_x_166) ;  /* 0x0000000c00689947 */ /* 0x002fea0003800000 */
.L_x_186:
[----:B------:R-:W-:Y:S01]  /*6b70*/  UPRMT UR7, UR22, 0x9910, URZ ;  /* 0x0000991016077896 */ /* 0x000fe2000800003f */
[----:B0-----:R0:W-:Y:S03]  /*6b80*/  @!P3 SYNCS.ARRIVE.TRANS64 RZ, [R7+URZ], R5 ;  /* 0x0000000507ffb9a7 */ /* 0x0011e6000800003f */
[----:B------:R-:W-:-:S06]  /*6b90*/  UISETP.NE.AND UP0, UPT, UR7, 0x2, UPT ;  /* 0x000000020700788c */ /* 0x000fcc000bf05270 */
[----:B------:R-:W-:-:S13]  /*6ba0*/  PLOP3.LUT P1, PT, PT, PT, UP0, 0x80, 0x0 ;  /* 0x000000000000781c */ /* 0x000fda0003f2f008 */
[----:B0-----:R-:W-:Y:S05]  /*6bb0*/  @P1 BRA `(.L_x_167) ;  /* 0x0000000000041947 */ /* 0x001fea0003800000 */
[----:B------:R-:W-:Y:S01]  /*6bc0*/  BPT.TRAP 0x1 ;  /* 0x000000040000795c */ /* 0x000fe20000300000 */
.L_x_167:
[----:B------:R-:W-:Y:S05]  /*6bd0*/  @P0 BRA `(.L_x_168) ;  /* 0x0000000000040947 */ /* 0x000fea0003800000 */
[----:B------:R-:W-:Y:S01]  /*6be0*/  BPT.TRAP 0x1 ;  /* 0x000000040000795c */ /* 0x000fe20000300000 */
.L_x_168:
[--C-:B-1----:R-:W-:Y:S01]  /*6bf0*/  IMAD R4, R3, 0x2000, R10.reuse ;  /* 0x0000200003047824 */ /* 0x102fe200078e020a */
[----:B------:R-:W-:Y:S01]  /*6c00*/  R2UR UR9, R7 ;  /* 0x00000000070972ca */ /* 0x000fe200000e0000 */
[C---:B------:R-:W-:Y:S01]  /*6c10*/  IMAD R10, R3.reuse, 0x4000, R10 ;  /* 0x00004000030a7824 */ /* 0x040fe200078e020a */
[----:B------:R-:W-:Y:S01]  /*6c20*/  UIADD3 UR14, UP0, UR20, 0xf0, URZ ;  /* 0x000000f0140e7890 */ /* 0x000fe2000ff1e03f */
[----:B------:R-:W-:Y:S01]  /*6c30*/  VIADD R12, R12, 0xffffffff ;  /* 0xffffffff0c0c7836 */ /* 0x000fe20000000000 */
[----:B------:R-:W-:Y:S01]  /*6c40*/  R2UR UR7, R4 ;  /* 0x00000000040772ca */ /* 0x000fe200000e0000 */
[----:B------:R-:W-:Y:S01]  /*6c50*/  UIADD3 UR24, UP1, UR20, 0x1f0, URZ ;  /* 0x000001f014187890 */ /* 0x000fe2000ff3e03f */
[----:B------:R-:W-:Y:S01]  /*6c60*/  R2UR UR8, R10 ;  /* 0x000000000a0872ca */ /* 0x000fe200000e0000 */
[----:B------:R-:W-:Y:S01]  /*6c70*/  UIADD3.X UR15, URZ, UR21, URZ, UP0, !UPT ;  /* 0x000000153f0f7290 */ /* 0x000fe200087fe43f */
[----:B------:R-:W-:Y:S01]  /*6c80*/  R2UR UR11, R18 ;  /* 0x00000000120b72ca */ /* 0x000fe200000e0000 */
[----:B------:R-:W-:Y:S01]  /*6c90*/  VIADD R3, R3, 0x1 ;  /* 0x0000000103037836 */ /* 0x000fe20000000000 */
[----:B------:R-:W-:Y:S01]  /*6ca0*/  R2UR UR10, R11 ;  /* 0x000000000b0a72ca */ /* 0x000fe200000e0000 */
[----:B------:R-:W-:Y:S01]  /*6cb0*/  UIADD3.X UR25, URZ, UR21, URZ, UP1, !UPT ;  /* 0x000000153f197290 */ /* 0x000fe20008ffe43f */
[----:B------:R-:W-:Y:S01]  /*6cc0*/  R2UR UR12, R19 ;  /* 0x00000000130c72ca */ /* 0x000fe200000e0000 */
[----:B------:R-:W-:Y:S01]  /*6cd0*/  UMOV UR16, 0x0 ;  /* 0x0000000000107882 */ /* 0x000fe20000000000 */
[----:B------:R-:W-:Y:S01]  /*6ce0*/  R2UR UR18, R6 ;  /* 0x00000000061272ca */ /* 0x000fe200000e0000 */
[----:B------:R-:W-:Y:S01]  /*6cf0*/  UMOV UR17, 0x10000000 ;  /* 0x1000000000117882 */ /* 0x000fe20000000000 */
[----:B------:R-:W-:Y:S01]  /*6d00*/  ISETP.GT.AND P2, PT, R12, 0x1, PT ;  /* 0x000000010c00780c */ /* 0x000fe20003f44270 */
[----:B------:R-:W-:Y:S01]  /*6d10*/  UIADD3 UR7, UR7, 0x100, URZ ;  /* 0x0000010007077890 */ /* 0x000fe2000fffe03f */
[----:B------:R-:W-:Y:S01]  /*6d20*/  ISETP.NE.AND P1, PT, R3, 0x2, PT ;  /* 0x000000020300780c */ /* 0x000fe20003f25270 */
[----:B------:R-:W-:Y:S01]  /*6d30*/  UIADD3 UR13, UR8, 0x4100, URZ ;  /* 0x00004100080d7890 */ /* 0x000fe2000fffe03f */
[----:B------:R-:W-:-:S02]  /*6d40*/  VIADD R11, R11, 0x40 ;  /* 0x000000400b0b7836 */ /* 0x000fc40000000000 */
[----:B------:R-:W-:Y:S02]  /*6d50*/  SEL R5, RZ, 0x1, P1 ;  /* 0x00000001ff057807 */ /* 0x000fe40000800000 */
[----:B------:R-:W-:Y:S01]  /*6d60*/  UMOV UR8, UR7 ;  /* 0x0000000700087c82 */ /* 0x000fe20008000000 */
[----:B------:R-:W-:Y:S01]  /*6d70*/  SEL R3, R3, RZ, P1 ;  /* 0x000000ff03037207 */ /* 0x000fe20000800000 */
[----:B------:R0:W-:Y:S01]  /*6d80*/  UTMALDG.3D [UR8], [UR14], desc[UR16] ;  /* 0x000010080e0075b4 */ /* 0x0001e20008011000 */
[----:B------:R-:W-:Y:S01]  /*6d90*/  LOP3.LUT R2, R2, R5, RZ, 0x3c, !PT ;  /* 0x0000000502027212 */ /* 0x000fe200078e3cff */
[----:B0-----:R-:W-:Y:S01]  /*6da0*/  UMOV UR8, UR13 ;  /* 0x0000000d00087c82 */ /* 0x001fe20008000000 */
[----:B------:R-:W-:Y:S02]  /*6db0*/  UMOV UR11, UR18 ;  /* 0x00000012000b7c82 */ /* 0x000fe40008000000 */
[----:B------:R0:W-:Y:S02]  /*6dc0*/  UTMALDG.3D [UR8], [UR24], desc[UR16] ;  /* 0x00001008180075b4 */ /* 0x0001e40008011000 */
[----:B0-----:R-:W-:Y:S05]  /*6dd0*/  @P2 BRA `(.L_x_169) ;  /* 0xfffffffc00442947 */ /* 0x001fea000383ffff */
.L_x_165:
[----:B------:R-:W-:Y:S05]  /*6de0*/  BSYNC B1 ;  /* 0x0000000000017941 */ /* 0x000fea0003800000 */
.L_x_164:
[----:B------:R-:W-:Y:S01]  /*6df0*/  LOP3.LUT P4, RZ, R9, 0xff, RZ, 0xc0, !PT ;  /* 0x000000ff09ff7812 */ /* 0x000fe2000788c0ff */
[----:B------:R-:W-:Y:S01]  /*6e00*/  VIADD R0, R0, UR39 ;  /* 0x0000002700007c36 */ /* 0x000fe20008000000 */
[----:B------:R-:W-:Y:S01]  /*6e10*/  ULDC.64 UR8, c[0x0][0x650] ;  /* 0x0001940000087ab9 */ /* 0x000fe20000000a00 */
[----:B------:R-:W-:Y:S01]  /*6e20*/  BSSY B1, `(.L_x_170) ;  /* 0x000006f000017945 */ /* 0x000fe20003800000 */
[----:B------:R-:W-:Y:S01]  /*6e30*/  IMAD.MOV.U32 R18, RZ, RZ, -0x1 ;  /* 0xffffffffff127424 */ /* 0x000fe200078e00ff */
[----:B------:R-:W-:Y:S01]  /*6e40*/  PRMT R9, RZ, 0x7610, R9 ;  /* 0x00007610ff097816 */ /* 0x000fe20000000009 */
[----:B------:R-:W-:Y:S01]  /*6e50*/  IMAD.MOV.U32 R19, RZ, RZ, -0x1 ;  /* 0xffffffffff137424 */ /* 0x000fe200078e00ff */
[C---:B------:R-:W-:Y:S02]  /*6e60*/  ISETP.GT.U32.AND P1, PT, R0.reuse, 0x1, PT ;  /* 0x000000010000780c */ /* 0x040fe40003f24070 */
[----:B------:R-:W-:Y:S02]  /*6e70*/  SHF.R.U32.HI R2, RZ, 0x1, R0 ;  /* 0x00000001ff027819 */ /* 0x000fe40000011600 */
[----:B------:R-:W-:-:S02]  /*6e80*/  LOP3.LUT R0, R0, 0x1, RZ, 0xc0, !PT ;  /* 0x0000000100007812 */ /* 0x000fc400078ec0ff */
[----:B------:R-:W0:Y:S01]  /*6e90*/  @P4 S2R R4, SR_CgaCtaId ;  /* 0x0000000000044919 */ /* 0x000e220000008800 */
[----:B------:R-:W-:Y:S02]  /*6ea0*/  @P4 MOV R3, 0x400 ;  /* 0x0000040000034802 */ /* 0x000fe40000000f00 */
[----:B------:R-:W-:-:S04]  /*6eb0*/  LOP3.LUT R2, R2, 0x1, RZ, 0xc0, !PT ;  /* 0x0000000102027812 */ /* 0x000fc800078ec0ff */
[----:B------:R-:W-:Y:S02]  /*6ec0*/  ISETP.NE.U32.AND P2, PT, R2, 0x1, PT ;  /* 0x000000010200780c */ /* 0x000fe40003f45070 */
[----:B0-----:R-:W-:Y:S01]  /*6ed0*/  @P4 LEA R3, R4, R3, 0x18 ;  /* 0x0000000304034211 */ /* 0x001fe200078ec0ff */
[----:B------:R-:W-:-:S03]  /*6ee0*/  IMAD.U32 R4, RZ, RZ, UR39 ;  /* 0x00000027ff047e24 */ /* 0x000fc6000f8e00ff */
[----:B------:R0:W-:Y:S01]  /*6ef0*/  @P4 SYNCS.ARRIVE.TRANS64.A1T0 RZ, [R3+URZ+0x58], RZ ;  /* 0x000058ff03ff49a7 */ /* 0x0001e2000810003f */
[----:B------:R-:W-:Y:S02]  /*6f00*/  IADD3 R16, P4, R16, UR52, RZ ;  /* 0x0000003410107c10 */ /* 0x000fe4000ff9e0ff */
[----:B------:R-:W-:Y:S02]  /*6f10*/  ISETP.LT.U32.AND P1, PT, R4, 0x2, P1 ;  /* 0x000000020400780c */ /* 0x000fe40000f21070 */
[----:B------:R-:W-:Y:S02]  /*6f20*/  IADD3.X R17, R17, UR37, RZ, P4, !PT ;  /* 0x0000002511117c10 */ /* 0x000fe4000a7fe4ff */
[----:B------:R-:W-:Y:S02]  /*6f30*/  ISETP.GE.U32.AND P4, PT, R16, UR8, PT ;  /* 0x0000000810007c0c */ /* 0x000fe4000bf86070 */
[----:B0-----:R-:W-:Y:S02]  /*6f40*/  SEL R3, RZ, 0x1, !P1 ;  /* 0x00000001ff037807 */ /* 0x001fe40004800000 */
[----:B------:R-:W-:-:S02]  /*6f50*/  ISETP.GE.U32.AND.EX P1, PT, R17, UR9, PT, P4 ;  /* 0x0000000911007c0c */ /* 0x000fc4000bf26140 */
[----:B------:R-:W-:-:S04]  /*6f60*/  ISETP.GT.U32.AND P2, PT, R4, 0x1, !P2 ;  /* 0x000000010400780c */ /* 0x000fc80005744070 */
[----:B------:R-:W-:-:S04]  /*6f70*/  SEL R2, RZ, 0x1, !P2 ;  /* 0x00000001ff027807 */ /* 0x000fc80005000000 */
[--C-:B------:R-:W-:Y:S01]  /*6f80*/  LOP3.LUT R8, R2, R8, R3.reuse, 0x96, !PT ;  /* 0x0000000802087212 */ /* 0x100fe200078e9603 */
[----:B------:R-:W-:Y:S01]  /*6f90*/  IMAD.MOV.U32 R2, RZ, RZ, -0x1 ;  /* 0xffffffffff027424 */ /* 0x000fe200078e00ff */
[----:B------:R-:W-:Y:S01]  /*6fa0*/  PRMT R3, RZ, 0x7610, R3 ;  /* 0x00007610ff037816 */ /* 0x000fe20000000003 */
[----:B------:R-:W-:Y:S06]  /*6fb0*/  @P1 BRA `(.L_x_171) ;  /* 0x0000000400541947 */ /* 0x000fec0003800000 */
[----:B------:R-:W0:Y:S01]  /*6fc0*/  S2UR UR7, SR_CTAID.X ;  /* 0x00000000000779c3 */ /* 0x000e220000002500 */
[----:B------:R-:W-:Y:S01]  /*6fd0*/  ULDC.64 UR8, c[0x0][0x628] ;  /* 0x00018a0000087ab9 */ /* 0x000fe20000000a00 */
[----:B------:R-:W-:Y:S01]  /*6fe0*/  ULDC UR10, c[0x0][0x150] ;  /* 0x00005400000a7ab9 */ /* 0x000fe20000000800 */
[----:B------:R-:W-:Y:S01]  /*6ff0*/  ISETP.NE.U32.AND P1, PT, RZ, UR8, PT ;  /* 0x00000008ff007c0c */ /* 0x000fe2000bf25070 */
[----:B------:R-:W-:Y:S01]  /*7000*/  ULDC UR11, c[0x0][0x630] ;  /* 0x00018c00000b7ab9 */ /* 0x000fe20000000800 */
[----:B------:R-:W-:Y:S01]  /*7010*/  ULDC UR13, c[0x0][0x154] ;  /* 0x00005500000d7ab9 */ /* 0x000fe20000000800 */
[----:B------:R-:W-:Y:S01]  /*7020*/  IMAD.MOV.U32 R2, RZ, RZ, R16 ;  /* 0x000000ffff027224 */ /* 0x000fe200078e0010 */
[----:B------:R-:W-:Y:S01]  /*7030*/  ISETP.NE.AND.EX P1, PT, RZ, UR9, PT, P1 ;  /* 0x00000009ff007c0c */ /* 0x000fe2000bf25310 */
[----:B------:R-:W1:Y:S01]  /*7040*/  S2UR UR12, SR_CTAID.Y ;  /* 0x00000000000c79c3 */ /* 0x000e620000002600 */
[----:B0-----:R-:W-:-:S05]  /*7050*/  I2FP.F32.U32 R3, UR7 ;  /* 0x0000000700037c45 */ /* 0x001fca0008201000 */
[----:B------:R-:W-:Y:S01]  /*7060*/  FMUL R10, R3, UR10 ;  /* 0x0000000a030a7c20 */ /* 0x000fe20008400000 */
[----:B------:R-:W-:-:S05]  /*7070*/  IMAD.MOV.U32 R3, RZ, RZ, R17 ;  /* 0x000000ffff037224 */ /* 0x000fca00078e0011 */
[----:B------:R-:W-:Y:S05]  /*7080*/  @!P1 BRA `(.L_x_172) ;  /* 0x0000000000289947 */ /* 0x000fea0003800000 */
[----:B------:R-:W-:Y:S02]  /*7090*/  ULDC UR10, c[0x0][0x634] ;  /* 0x00018d00000a7ab9 */ /* 0x000fe40000000800 */
[----:B------:R-:W-:-:S05]  /*70a0*/  IADD3 R7, P1, R16, UR10, RZ ;  /* 0x0000000a10077c10 */ /* 0x000fca000ff3e0ff */
[----:B------:R-:W-:-:S04]  /*70b0*/  IMAD.X R11, RZ, RZ, R17, P1 ;  /* 0x000000ffff0b7224 */ /* 0x000fc800008e0611 */
[----:B------:R-:W-:-:S04]  /*70c0*/  IMAD.WIDE.U32 R4, R11, UR8, RZ ;  /* 0x000000080b047c25 */ /* 0x000fc8000f8e00ff */
[----:B------:R-:W-:-:S04]  /*70d0*/  IMAD.WIDE.U32 R4, P1, R7, UR9, R4 ;  /* 0x0000000907047c25 */ /* 0x000fc8000f820004 */
[----:B------:R-:W-:-:S04]  /*70e0*/  IMAD.WIDE.U32 R6, R7, UR8, RZ ;  /* 0x0000000807067c25 */ /* 0x000fc8000f8e00ff */
[----:B------:R-:W-:Y:S01]  /*70f0*/  IMAD.X R3, RZ, RZ, RZ, P1 ;  /* 0x000000ffff037224 */ /* 0x000fe200008e06ff */
[----:B------:R-:W-:Y:S01]  /*7100*/  IADD3 RZ, P1, R7, R4, RZ ;  /* 0x0000000407ff7210 */ /* 0x000fe20007f3e0ff */
[----:B------:R-:W-:-:S04]  /*7110*/  IMAD.MOV.U32 R2, RZ, RZ, R5 ;  /* 0x000000ffff027224 */ /* 0x000fc800078e0005 */
[----:B------:R-:W-:-:S08]  /*7120*/  IMAD.WIDE.U32.X R2, R11, UR9, R2, P1 ;  /* 0x000000090b027c25 */ /* 0x000fd000088e0402 */
.L_x_172:
[--C-:B------:R-:W-:Y:S01]  /*7130*/  SHF.R.U64 R19, R2, UR11, R3.reuse ;  /* 0x0000000b02137c19 */ /* 0x100fe20008001203 */
[----:B------:R-:W0:Y:S01]  /*7140*/  F2I.U32.TRUNC.NTZ R10, R10 ;  /* 0x0000000a000a7305 */ /* 0x000e22000020f000 */
[----:B------:R-:W-:Y:S01]  /*7150*/  SHF.R.U32.HI R2, RZ, UR11, R3 ;  /* 0x0000000bff027c19 */ /* 0x000fe20008011603 */
[----:B------:R-:W-:Y:S01]  /*7160*/  ULDC.64 UR8, c[0x0][0x620] ;  /* 0x0001880000087ab9 */ /* 0x000fe20000000a00 */
[----:B------:R-:W-:Y:S01]  /*7170*/  IADD3 R5, P1, RZ, -R19, RZ ;  /* 0x80000013ff057210 */ /* 0x000fe20007f3e0ff */
[----:B------:R-:W-:Y:S01]  /*7180*/  ULDC.64 UR14, c[0x0][0x640] ;  /* 0x00019000000e7ab9 */ /* 0x000fe20000000a00 */
[----:B-1----:R-:W-:Y:S01]  /*7190*/  I2FP.F32.U32 R4, UR12 ;  /* 0x0000000c00047c45 */ /* 0x002fe20008201000 */
[----:B------:R-:W1:Y:S01]  /*71a0*/  LDC R15, c[0x0][0x610] ;  /* 0x00018400ff0f7b82 */ /* 0x000e620000000800 */
[----:B------:R-:W-:Y:S01]  /*71b0*/  ULDC UR11, c[0x0][0x658] ;  /* 0x00019600000b7ab9 */ /* 0x000fe20000000800 */
[----:B------:R-:W-:Y:S01]  /*71c0*/  IMAD.X R2, RZ, RZ, ~R2, P1 ;  /* 0x000000ffff027224 */ /* 0x000fe200008e0e02 */
[----:B------:R-:W-:Y:S01]  /*71d0*/  ISETP.NE.U32.AND P1, PT, RZ, UR14, PT ;  /* 0x0000000eff007c0c */ /* 0x000fe2000bf25070 */
[----:B------:R-:W-:Y:S01]  /*71e0*/  FMUL R6, R4, UR13 ;  /* 0x0000000d04067c20 */ /* 0x000fe20008400000 */
[----:B------:R-:W-:Y:S01]  /*71f0*/  ULDC UR13, c[0x0][0x648] ;  /* 0x00019200000d7ab9 */ /* 0x000fe20000000800 */
[----:B------:R-:W-:Y:S01]  /*7200*/  IMAD R4, R2, UR8, RZ ;  /* 0x0000000802047c24 */ /* 0x000fe2000f8e02ff */
[----:B------:R-:W-:Y:S01]  /*7210*/  ISETP.NE.AND.EX P1, PT, RZ, UR15, PT, P1 ;  /* 0x0000000fff007c0c */ /* 0x000fe2000bf25310 */
[C---:B------:R-:W-:Y:S01]  /*7220*/  IMAD.WIDE.U32 R2, R5.reuse, UR8, R16 ;  /* 0x0000000805027c25 */ /* 0x040fe2000f8e0010 */
[----:B0-----:R-:W-:Y:S01]  /*7230*/  R2UR UR8, R10 ;  /* 0x000000000a0872ca */ /* 0x001fe200000e0000 */
[----:B------:R-:W0:Y:S02]  /*7240*/  F2I.U32.TRUNC.NTZ R6, R6 ;  /* 0x0000000600067305 */ /* 0x000e24000020f000 */
[----:B------:R-:W-:Y:S01]  /*7250*/  IMAD R5, R5, UR9, R4 ;  /* 0x0000000905057c24 */ /* 0x000fe2000f8e0204 */
[----:B------:R-:W-:-:S03]  /*7260*/  ULDC UR9, c[0x0][0x618] ;  /* 0x0001860000097ab9 */ /* 0x000fc60000000800 */
[----:B------:R-:W-:-:S05]  /*7270*/  IMAD.IADD R3, R3, 0x1, R5 ;  /* 0x0000000103037824 */ /* 0x000fca00078e0205 */
[--C-:B------:R-:W-:Y:S02]  /*7280*/  SHF.R.U64 R10, R2, UR9, R3.reuse ;  /* 0x00000009020a7c19 */ /* 0x100fe40008001203 */
[----:B------:R-:W-:Y:S01]  /*7290*/  SHF.R.U32.HI R3, RZ, UR9, R3 ;  /* 0x00000009ff037c19 */ /* 0x000fe20008011603 */
[----:B------:R-:W-:Y:S01]  /*72a0*/  ULDC UR9, c[0x0][0x608] ;  /* 0x0001820000097ab9 */ /* 0x000fe20000000800 */
[----:B0-----:R-:W-:Y:S02]  /*72b0*/  R2UR UR10, R6 ;  /* 0x00000000060a72ca */ /* 0x001fe400000e0000 */
[--C-:B------:R-:W-:Y:S02]  /*72c0*/  SHF.R.U64 R12, R10, UR9, R3.reuse ;  /* 0x000000090a0c7c19 */ /* 0x100fe40008001203 */
[----:B------:R-:W-:Y:S01]  /*72d0*/  SHF.R.U32.HI R3, RZ, UR9, R3 ;  /* 0x00000009ff037c19 */ /* 0x000fe20008011603 */
[----:B------:R-:W-:-:S03]  /*72e0*/  UIADD3 UR9, -UR8, URZ, URZ ;  /* 0x0000003f08097290 */ /* 0x000fc6000fffe13f */
[--C-:B------:R-:W-:Y:S01]  /*72f0*/  SHF.R.U64 R13, R12, UR11, R3.reuse ;  /* 0x0000000b0c0d7c19 */ /* 0x100fe20008001203 */
[----:B------:R-:W-:Y:S01]  /*7300*/  ULDC UR8, c[0x0][0x144] ;  /* 0x0000510000087ab9 */ /* 0x000fe20000000800 */
[----:B------:R-:W-:-:S03]  /*7310*/  SHF.R.U32.HI R3, RZ, UR11, R3 ;  /* 0x0000000bff037c19 */ /* 0x000fc60008011603 */
[----:B------:R-:W-:Y:S01]  /*7320*/  IMAD.MOV.U32 R2, RZ, RZ, R13 ;  /* 0x000000ffff027224 */ /* 0x000fe200078e000d */
[----:B------:R-:W-:Y:S06]  /*7330*/  @!P1 BRA `(.L_x_173) ;  /* 0x0000000000289947 */ /* 0x000fec0003800000 */
        /* <DEDUP_REMOVED lines=10> */
.L_x_173:
[----:B------:R-:W-:Y:S01]  /*73e0*/  UISETP.NE.AND UP0, UPT, UR38, URZ, UPT ;  /* 0x0000003f2600728c */ /* 0x000fe2000bf05270 */
[----:B------:R-:W-:Y:S01]  /*73f0*/  SHF.R.U64 R3, R2, UR13, R3 ;  /* 0x0000000d02037c19 */ /* 0x000fe20008001203 */
[----:B------:R-:W-:Y:S01]  /*7400*/  UIADD3 UR10, -UR10, URZ, URZ ;  /* 0x0000003f0a0a7290 */ /* 0x000fe2000fffe13f */
[----:B------:R-:W-:Y:S01]  /*7410*/  LOP3.LUT R2, R12, UR6, RZ, 0xc0, !PT ;  /* 0x000000060c027c12 */ /* 0x000fe2000f8ec0ff */
[----:B------:R-:W-:Y:S01]  /*7420*/  UIMAD UR7, UR8, UR9, UR7 ;  /* 0x00000009080772a4 */ /* 0x000fe2000f8e0207 */
[----:B------:R-:W-:Y:S01]  /*7430*/  LOP3.LUT R5, R10, UR4, RZ, 0xc0, !PT ;  /* 0x000000040a057c12 */ /* 0x000fe2000f8ec0ff */
[----:B------:R-:W-:Y:S01]  /*7440*/  IMAD.MOV R4, RZ, RZ, -R3 ;  /* 0x000000ffff047224 */ /* 0x000fe200078e0a03 */
[----:B------:R-:W-:Y:S01]  /*7450*/  ULDC UR8, c[0x0][0x148] ;  /* 0x0000520000087ab9 */ /* 0x000fe20000000800 */
[----:B------:R-:W-:Y:S01]  /*7460*/  IMAD R18, R3, UR5, R2 ;  /* 0x0000000503127c24 */ /* 0x000fe2000f8e0202 */
[----:B------:R-:W-:Y:S01]  /*7470*/  PLOP3.LUT P1, PT, PT, PT, UP0, 0x80, 0x0 ;  /* 0x000000000000781c */ /* 0x000fe20003f2f008 */
[----:B------:R-:W-:Y:S01]  /*7480*/  IMAD.MOV.U32 R3, RZ, RZ, 0x1 ;  /* 0x00000001ff037424 */ /* 0x000fe200078e00ff */
[----:B------:R-:W-:-:S03]  /*7490*/  @UP0 UIMAD UR7, UR8, UR10, UR12 ;  /* 0x0000000a080702a4 */ /* 0x000fc6000f8e020c */
[----:B------:R-:W-:Y:S02]  /*74a0*/  ULDC UR8, c[0x0][0x638] ;  /* 0x00018e0000087ab9 */ /* 0x000fe40000000800 */
[----:B------:R-:W-:Y:S02]  /*74b0*/  IMAD R2, R4, UR8, R13 ;  /* 0x0000000804027c24 */ /* 0x000fe4000f8e020d */
[----:B-1----:R-:W-:Y:S01]  /*74c0*/  IMAD R18, R18, R15, UR7 ;  /* 0x0000000712127e24 */ /* 0x002fe2000f8e020f */
[----:B------:R-:W-:Y:S02]  /*74d0*/  ULDC UR7, c[0x0][0x600] ;  /* 0x0001800000077ab9 */ /* 0x000fe40000000800 */
[----:B------:R-:W-:-:S05]  /*74e0*/  IMAD R5, R2, UR7, R5 ;  /* 0x0000000702057c24 */ /* 0x000fca000f8e0205 */
[----:B------:R-:W-:Y:S02]  /*74f0*/  SEL R2, R5, R18, !P1 ;  /* 0x0000001205027207 */ /* 0x000fe40004800000 */
[----:B------:R-:W-:-:S07]  /*7500*/  SEL R18, R18, R5, !P1 ;  /* 0x0000000512127207 */ /* 0x000fce0004800000 */
.L_x_171:
[----:B------:R-:W-:Y:S05]  /*7510*/  BSYNC B1 ;  /* 0x0000000000017941 */ /* 0x000fea0003800000 */
.L_x_170:
[----:B------:R-:W-:-:S13]  /*7520*/  LOP3.LUT P1, RZ, R3, 0xff, RZ, 0xc0, !PT ;  /* 0x000000ff03ff7812 */ /* 0x000fda000782c0ff */
[----:B------:R-:W-:Y:S05]  /*7530*/  @P1 BRA `(.L_x_174) ;  /* 0xfffffff400381947 */ /* 0x000fea000383ffff */
[----:B------:R-:W-:Y:S05]  /*7540*/  BSYNC B0 ;  /* 0x0000000000007941 */ /* 0x000fea0003800000 */
.L_x_162:
[----:B------:R-:W-:-:S03]  /*7550*/  UMOV UR7, 0xffffffff ;  /* 0xffffffff00077882 */ /* 0x000fc60000000000 */
[----:B------:R-:W-:Y:S05]  /*7560*/  BRA.DIV UR7, `(.L_x_175) ;  /* 0x0000000207fc7947 */ /* 0x000fea000b800000 */
[----:B------:R-:W-:-:S13]  /*7570*/  ELECT P6, URZ, PT ;  /* 0x00000000003f782f */ /* 0x000fda00038c0000 */
.L_x_189:
[----:B------:R-:W-:Y:S04]  /*7580*/  BSSY B0, `(.L_x_176) ;  /* 0x000001a000007945 */ /* 0x000fe80003800000 */
[----:B------:R-:W-:Y:S05]  /*7590*/  @!P6 BRA `(.L_x_177) ;  /* 0x000000000060e947 */ /* 0x000fea0003800000 */
[----:B------:R-:W-:-:S04]  /*75a0*/  ULOP3.LUT UR7, UR36, 0x2, URZ, 0xfc, !UPT ;  /* 0x0000000224077892 */ /* 0x000fc8000f8efc3f */
[----:B------:R-:W-:-:S06]  /*75b0*/  UISETP.NE.AND UP0, UPT, UR7, 0x3, UPT ;  /* 0x000000030700788c */ /* 0x000fcc000bf05270 */
[----:B------:R-:W-:-:S13]  /*75c0*/  PLOP3.LUT P0, PT, PT, PT, UP0, 0x80, 0x0 ;  /* 0x000000000000781c */ /* 0x000fda0003f0f008 */
[----:B------:R-:W-:Y:S05]  /*75d0*/  @!P0 BRA `(.L_x_178) ;  /* 0x0000000000048947 */ /* 0x000fea0003800000 */
[----:B------:R-:W-:Y:S01]  /*75e0*/  BPT.TRAP 0x1 ;  /* 0x000000040000795c */ /* 0x000fe20000300000 */
.L_x_178:
[----:B------:R-:W0:Y:S01]  /*75f0*/  S2R R3, SR_CgaCtaId ;  /* 0x0000000000037919 */ /* 0x000e220000008800 */
[----:B------:R-:W-:-:S04]  /*7600*/  MOV R2, 0x400 ;  /* 0x0000040000027802 */ /* 0x000fc80000000f00 */
[----:B0-----:R-:W-:Y:S02]  /*7610*/  LEA R3, R3, R2, 0x18 ;  /* 0x0000000203037211 */ /* 0x001fe400078ec0ff */
[----:B------:R-:W-:-:S03]  /*7620*/  SHF.L.U32 R2, R8, 0x1f, RZ ;  /* 0x0000001f08027819 */ /* 0x000fc600000006ff */
[----:B------:R-:W-:-:S04]  /*7630*/  VIADD R3, R3, 0x10 ;  /* 0x0000001003037836 */ /* 0x000fc80000000000 */
[C---:B------:R-:W-:Y:S02]  /*7640*/  IMAD R7, R0.reuse, 0x8, R3 ;  /* 0x0000000800077824 */ /* 0x040fe400078e0203 */
[----:B------:R-:W-:Y:S02]  /*7650*/  VIADD R0, R0, 0x1 ;  /* 0x0000000100007836 */ /* 0x000fe40000000000 */
[----:B------:R-:W0:Y:S03]  /*7660*/  SYNCS.PHASECHK.TRANS64.TRYWAIT P0, [R7+URZ], R2 ;  /* 0x00000002070075a7 */ /* 0x000e26000800017f */
[----:B------:R-:W-:-:S04]  /*7670*/  ISETP.NE.AND P1, PT, R0, 0x2, PT ;  /* 0x000000020000780c */ /* 0x000fc80003f25270 */
[----:B------:R-:W-:Y:S02]  /*7680*/  SEL R5, RZ, 0x1, P1 ;  /* 0x00000001ff057807 */ /* 0x000fe40000800000 */
[----:B------:R-:W-:Y:S02]  /*7690*/  SEL R0, R0, RZ, P1 ;  /* 0x000000ff00007207 */ /* 0x000fe40000800000 */
[----:B------:R-:W-:Y:S01]  /*76a0*/  LOP3.LUT R5, R8, R5, RZ, 0x3c, !PT ;  /* 0x0000000508057212 */ /* 0x000fe200078e3cff */
[----:B0-----:R-:W-:Y:S06]  /*76b0*/  @!P0 BRA `(.L_x_179) ;  /* 0x0000000000c88947 */ /* 0x001fec0003800000 */
.L_x_190:
[----:B------:R-:W-:Y:S01]  /*76c0*/  IMAD R3, R0, 0x8, R3 ;  /* 0x0000000800037824 */ /* 0x000fe200078e0203 */
[----:B------:R-:W-:-:S07]  /*76d0*/  SHF.L.U32 R0, R5, 0x1f, RZ ;  /* 0x0000001f05007819 */ /* 0x000fce00000006ff */
.L_x_180:
[----:B-1----:R1:W2:Y:S02]  /*76e0*/  SYNCS.PHASECHK.TRANS64.TRYWAIT P0, [R3+URZ], R0 ;  /* 0x00000000030075a7 */ /* 0x0022a4000800017f */
[----:B--2---:R-:W-:Y:S05]  /*76f0*/  @!P0 NANOSLEEP.SYNCS 0x989680 ;  /* 0x009896800000895d */ /* 0x004fea0003900000 */
[----:B------:R-:W2:Y:S02]  /*7700*/  @!P0 SYNCS.PHASECHK.TRANS64 P0, [R3+URZ], R0 ;  /* 0x00000000030085a7 */ /* 0x000ea4000800007f */
[----:B--2---:R-:W-:Y:S05]  /*7710*/  @!P0 BRA `(.L_x_180) ;  /* 0xfffffffc00f08947 */ /* 0x004fea000383ffff */
.L_x_177:
[----:B------:R-:W-:Y:S05]  /*7720*/  BSYNC B0 ;  /* 0x0000000000007941 */ /* 0x000fea0003800000 */
.L_x_176:
[----:B------:R-:W-:Y:S05]  /*7730*/  EXIT ;  /* 0x000000000000794d */ /* 0x000fea0003800000 */
.L_x_14:
[----:B0-----:R0:W1:Y:S02]  /*7740*/  SYNCS.PHASECHK.TRANS64.TRYWAIT P0, [R95+URZ+-0x8], R0 ;  /* 0xfffff8005f0075a7 */ /* 0x001064000800017f */
[----:B-1----:R-:W-:Y:S05]  /*7750*/  @!P0 NANOSLEEP.SYNCS 0x989680 ;  /* 0x009896800000895d */ /* 0x002fea0003900000 */
[----:B------:R-:W1:Y:S02]  /*7760*/  @!P0 SYNCS.PHASECHK.TRANS64 P0, [R95+URZ+-0x8], R0 ;  /* 0xfffff8005f0085a7 */ /* 0x000e64000800007f */
[----:B-1----:R-:W-:Y:S05]  /*7770*/  @!P0 BRA `(.L_x_14) ;  /* 0xfffffffc00f08947 */ /* 0x002fea000383ffff */
[----:B------:R-:W-:Y:S05]  /*7780*/  BRA `(.L_x_181) ;  /* 0xffffff9c00a47947 */ /* 0x000fea000383ffff */
.L_x_19:
[----:B-1----:R1:W2:Y:S02]  /*7790*/  SYNCS.PHASECHK.TRANS64.TRYWAIT P1, [R3+URZ], R0 ;  /* 0x00000000030075a7 */ /* 0x0022a4000802017f */
[----:B--2---:R-:W-:Y:S05]  /*77a0*/  @!P1 NANOSLEEP.SYNCS 0x989680 ;  /* 0x009896800000995d */ /* 0x004fea0003900000 */
[----:B------:R-:W2:Y:S02]  /*77b0*/  @!P1 SYNCS.PHASECHK.TRANS64 P1, [R3+URZ], R0 ;  /* 0x00000000030095a7 */ /* 0x000ea4000802007f */
[----:B--2---:R-:W-:Y:S05]  /*77c0*/  @!P1 BRA `(.L_x_19) ;  /* 0xfffffffc00f09947 */ /* 0x004fea000383ffff */
[----:B------:R-:W-:Y:S05]  /*77d0*/  BRA `(.L_x_18) ;  /* 0xffffffa0001c7947 */ /* 0x000fea000383ffff */
.L_x_24:
[----:B-1----:R-:W-:-:S04]  /*77e0*/  IMAD.U32 R4, RZ, RZ, UR4 ;  /* 0x00000004ff047e24 */ /* 0x002fc8000f8e00ff */
[----:B------:R1:W2:Y:S03]  /*77f0*/  SYNCS.PHASECHK.TRANS64.TRYWAIT P1, [R4+URZ], R3 ;  /* 0x00000003040075a7 */ /* 0x0002a6000802017f */
[----:B--2---:R-:W-:Y:S05]  /*7800*/  @!P1 NANOSLEEP.SYNCS 0x989680 ;  /* 0x009896800000995d */ /* 0x004fea0003900000 */
[----:B------:R-:W2:Y:S02]  /*7810*/  @!P1 SYNCS.PHASECHK.TRANS64 P1, [R4+URZ], R3 ;  /* 0x00000003040095a7 */ /* 0x000ea4000802007f */
[----:B--2---:R-:W-:Y:S05]  /*7820*/  @!P1 BRA `(.L_x_24) ;  /* 0xfffffffc00ec9947 */ /* 0x004fea000383ffff */
[----:B------:R-:W-:Y:S05]  /*7830*/  BRA `(.L_x_23) ;  /* 0xffffffa000ec7947 */ /* 0x000fea000383ffff */
.L_x_30:
[----:B0-----:R0:W1:Y:S02]  /*7840*/  SYNCS.PHASECHK.TRANS64.TRYWAIT P0, [R95+URZ+0x8], R0 ;  /* 0x000008005f0075a7 */ /* 0x001064000800017f */
[----:B-1----:R-:W-:Y:S05]  /*7850*/  @!P0 NANOSLEEP.SYNCS 0x989680 ;  /* 0x009896800000895d */ /* 0x002fea0003900000 */
[----:B------:R-:W1:Y:S02]  /*7860*/  @!P0 SYNCS.PHASECHK.TRANS64 P0, [R95+URZ+0x8], R0 ;  /* 0x000008005f0085a7 */ /* 0x000e64000800007f */
[----:B-1----:R-:W-:Y:S05]  /*7870*/  @!P0 BRA `(.L_x_30) ;  /* 0xfffffffc00f08947 */ /* 0x002fea000383ffff */
[----:B------:R-:W-:Y:S05]  /*7880*/  BRA `(.L_x_182) ;  /* 0xffffffa400f47947 */ /* 0x000fea000383ffff */
.L_x_163:
[----:B------:R-:W-:Y:S01]  /*7890*/  BSSY B1, `(.L_x_183) ;  /* 0x0000006000017945 */ /* 0x000fe20003800000 */
[----:B------:R-:W-:-:S07]  /*78a0*/  IMAD.MOV.U32 R15, RZ, RZ, -0x1 ;  /* 0xffffffffff0f7424 */ /* 0x000fce00078e00ff */
[----:B------:R-:W-:Y:S05]  /*78b0*/  WARPSYNC.COLLECTIVE R15, `(.L_x_184) ;  /* 0x000000000f0c7348 */ /* 0x000fea0003c00000 */
[----:B------:R-:W-:Y:S02]  /*78c0*/  ELECT P6, UR62, PT ;  /* 0x00000000003e782f */ /* 0x000fe400038c0000 */
[----:B------:R-:W-:Y:S01]  /*78d0*/  MOV R14, UR62 ;  /* 0x0000003e000e7c02 */ /* 0x000fe20008000f00 */
[----:B------:R-:W-:Y:S10]  /*78e0*/  ENDCOLLECTIVE ;  /* 0x000000000000791b */ /* 0x000ff40003800000 */
.L_x_184:
[----:B------:R-:W-:Y:S05]  /*78f0*/  BSYNC B1 ;  /* 0x0000000000017941 */ /* 0x000fea0003800000 */
.L_x_183:
[----:B------:R-:W-:Y:S05]  /*7900*/  BRA `(.L_x_185) ;  /* 0xfffffff000507947 */ /* 0x000fea000383ffff */
.L_x_166:
[----:B-1----:R1:W2:Y:S02]  /*7910*/  SYNCS.PHASECHK.TRANS64.TRYWAIT P1, [R7+URZ+0x10], R4 ;  /* 0x00001004070075a7 */ /* 0x0022a4000802017f */
[----:B--2---:R-:W-:Y:S05]  /*7920*/  @!P1 NANOSLEEP.SYNCS 0x989680 ;  /* 0x009896800000995d */ /* 0x004fea0003900000 */
[----:B------:R-:W2:Y:S02]  /*7930*/  @!P1 SYNCS.PHASECHK.TRANS64 P1, [R7+URZ+0x10], R4 ;  /* 0x00001004070095a7 */ /* 0x000ea4000802007f */
[----:B--2---:R-:W-:Y:S05]  /*7940*/  @!P1 BRA `(.L_x_166) ;  /* 0xfffffffc00f09947 */ /* 0x004fea000383ffff */
[----:B------:R-:W-:Y:S05]  /*7950*/  BRA `(.L_x_186) ;  /* 0xfffffff000847947 */ /* 0x000fea000383ffff */
.L_x_175:
[----:B------:R-:W-:Y:S01]  /*7960*/  BSSY B0, `(.L_x_187) ;  /* 0x0000006000007945 */ /* 0x000fe20003800000 */
[----:B------:R-:W-:-:S07]  /*7970*/  IMAD.MOV.U32 R15, RZ, RZ, -0x1 ;  /* 0xffffffffff0f7424 */ /* 0x000fce00078e00ff */
[----:B------:R-:W-:Y:S05]  /*7980*/  WARPSYNC.COLLECTIVE R15, `(.L_x_188) ;  /* 0x000000000f0c7348 */ /* 0x000fea0003c00000 */
[----:B------:R-:W-:Y:S02]  /*7990*/  ELECT P6, UR62, PT ;  /* 0x00000000003e782f */ /* 0x000fe400038c0000 */
[----:B------:R-:W-:Y:S01]  /*79a0*/  MOV R14, UR62 ;  /* 0x0000003e000e7c02 */ /* 0x000fe20008000f00 */
[----:B------:R-:W-:Y:S10]  /*79b0*/  ENDCOLLECTIVE ;  /* 0x000000000000791b */ /* 0x000ff40003800000 */
.L_x_188:
[----:B------:R-:W-:Y:S05]  /*79c0*/  BSYNC B0 ;  /* 0x0000000000007941 */ /* 0x000fea0003800000 */
.L_x_187:
[----:B------:R-:W-:Y:S05]  /*79d0*/  BRA `(.L_x_189) ;  /* 0xfffffff800e87947 */ /* 0x000fea000383ffff */
.L_x_179:
[----:B0-----:R0:W1:Y:S02]  /*79e0*/  SYNCS.PHASECHK.TRANS64.TRYWAIT P0, [R7+URZ], R2 ;  /* 0x00000002070075a7 */ /* 0x001064000800017f */
[----:B-1----:R-:W-:Y:S05]  /*79f0*/  @!P0 NANOSLEEP.SYNCS 0x989680 ;  /* 0x009896800000895d */ /* 0x002fea0003900000 */
[----:B------:R-:W1:Y:S02]  /*7a00*/  @!P0 SYNCS.PHASECHK.TRANS64 P0, [R7+URZ], R2 ;  /* 0x00000002070085a7 */ /* 0x000e64000800007f */
[----:B-1----:R-:W-:Y:S05]  /*7a10*/  @!P0 BRA `(.L_x_179) ;  /* 0xfffffffc00f08947 */ /* 0x002fea000383ffff */
[----:B------:R-:W-:Y:S05]  /*7a20*/  BRA `(.L_x_190) ;  /* 0xfffffffc00247947 */ /* 0x000fea000383ffff */
.L_x_191:
[----:B------:R-:W-:-:S00]  /*7a30*/  BRA `(.L_x_191) ;  /* 0xfffffffc00fc7947 */ /* 0x000fc0000383ffff */
[----:B------:R-:W-:-:S00]  /*7a40*/  NOP ;  /* 0x0000000000007918 */ /* 0x000fc00000000000 */
        /* <DEDUP_REMOVED lines=11> */
.L_x_192:


//--------------------- .nv.global.init           --------------------------
	.section	.nv.global.init,"aw",@progbits
.nv.global.init:
	.type		$str$22,@object
	.size		$str$22,($str$23 - $str$22)
$str$22:
        /*0000*/ 	.byte	0x6b, 0x5f, 0x74, 0x69, 0x6c, 0x65, 0x5f, 0x63, 0x6f, 0x75, 0x6e, 0x74, 0x20, 0x3e, 0x3d, 0x20
        /*0010*/ 	.byte	0x31, 0x00
	.type		$str$23,@object
	.size		$str$23,(__unnamed_1 - $str$23)
$str$23:
        /*0012*/ 	.byte	0x2f, 0x74, 0x6d, 0x70, 0x2f, 0x63, 0x75, 0x74, 0x6c, 0x61, 0x73, 0x73, 0x5f, 0x73, 0x77, 0x65
        /*0022*/ 	.byte	0x65, 0x70, 0x5f, 0x73, 0x72, 0x63, 0x2f, 0x69, 0x6e, 0x63, 0x6c, 0x75, 0x64, 0x65, 0x2f, 0x63
        /*0032*/ 	.byte	0x75, 0x74, 0x6c, 0x61, 0x73, 0x73, 0x2f, 0x67, 0x65, 0x6d, 0x6d, 0x2f, 0x63, 0x6f, 0x6c, 0x6c
        /*0042*/ 	.byte	0x65, 0x63, 0x74, 0x69, 0x76, 0x65, 0x2f, 0x73, 0x6d, 0x39, 0x30, 0x5f, 0x6d, 0x6d, 0x61, 0x5f
        /*0052*/ 	.byte	0x74, 0x6d, 0x61, 0x5f, 0x67, 0x6d, 0x6d, 0x61, 0x5f, 0x73, 0x73, 0x5f, 0x77, 0x61, 0x72, 0x70
        /*0062*/ 	.byte	0x73, 0x70, 0x65, 0x63, 0x69, 0x61, 0x6c, 0x69, 0x7a, 0x65, 0x64, 0x2e, 0x68, 0x70, 0x70, 0x00
	.type		__unnamed_1,@object
	.size		__unnamed_1,(.L_0 - __unnamed_1)
__unnamed_1:
        /*0072*/ 	.byte	0x76, 0x6f, 0x69, 0x64, 0x20, 0x63, 0x75, 0x74, 0x6c, 0x61, 0x73, 0x73, 0x3a, 0x3a, 0x67, 0x65
        /* <DEDUP_REMOVED lines=179> */
        /*0bb2*/ 	.byte	0x6e, 0x74, 0x69, 0x74, 0x79, 0x5d, 0x00
.L_0:


//--------------------- .nv.shared._ZN7cutlass13device_kernelINS_4gemm6kernel13GemmUniversalIN4cute5tupleIJiiiiEEENS1_10collective13CollectiveMmaINS1_34MainloopSm90TmaGmmaWarpSpecializedILi2ENS5_IJNS4_1CILi1EEESB_SB_EEENS1_32KernelTmaWarpSpecializedPingpongEEENS5_IJNSA_ILi64EEENSA_ILi128EEESF_EEENS_6half_tENS5_IJlSB_lEEESI_SJ_NS4_8TiledMMAINS4_8MMA_AtomIJNS4_4SM904GMMA26MMA_64x128x16_F32F16F16_SSILNSN_5MajorE0ELSP_0ELNSN_7ScaleInE1ELSQ_1EEEEEENS4_6LayoutISC_NS5_IJNSA_ILi0EEESU_SU_EEEEENS5_IJNS4_10UnderscoreESX_SX_EEEEENS4_13SM90_TMA_LOADENS4_14ComposedLayoutINS4_7SwizzleILi3ELi4ELi3EEENS4_18smem_ptr_flag_bitsILi16EEENST_INS5_IJNSA_ILi8EEESF_EEENS5_IJSF_SB_EEEEEEEvNS4_8identityES10_S1A_vS1B_EENS_8epilogue10collective6detail29Sm90TmaWarpSpecializedAdapterINS1E_15DefaultEpilogueISI_SJ_SJ_NS1D_6thread17LinearCombinationISI_Li1EffLNS1I_9ScaleType4KindE0ELNS_15FloatRoundStyleE2ESI_EENS1_15EpilogueDefaultEEEEEvvEEEEvNT_6ParamsE --------------------------
	.section	.nv.shared._ZN7cutlass13device_kernelINS_4gemm6kernel13GemmUniversalIN4cute5tupleIJiiiiEEENS1_10collective13CollectiveMmaINS1_34MainloopSm90TmaGmmaWarpSpecializedILi2ENS5_IJNS4_1CILi1EEESB_SB_EEENS1_32KernelTmaWarpSpecializedPingpongEEENS5_IJNSA_ILi64EEENSA_ILi128EEESF_EEENS_6half_tENS5_IJlSB_lEEESI_SJ_NS4_8TiledMMAINS4_8MMA_AtomIJNS4_4SM904GMMA26MMA_64x128x16_F32F16F16_SSILNSN_5MajorE0ELSP_0ELNSN_7ScaleInE1ELSQ_1EEEEEENS4_6LayoutISC_NS5_IJNSA_ILi0EEESU_SU_EEEEENS5_IJNS4_10UnderscoreESX_SX_EEEEENS4_13SM90_TMA_LOADENS4_14ComposedLayoutINS4_7SwizzleILi3ELi4ELi3EEENS4_18smem_ptr_flag_bitsILi16EEENST_INS5_IJNSA_ILi8EEESF_EEENS5_IJSF_SB_EEEEEEEvNS4_8identityES10_S1A_vS1B_EENS_8epilogue10collective6detail29Sm90TmaWarpSpecializedAdapterINS1E_15DefaultEpilogueISI_SJ_SJ_NS1D_6thread17LinearCombinationISI_Li1EffLNS1I_9ScaleType4KindE0ELNS_15FloatRoundStyleE2ESI_EENS1_15EpilogueDefaultEEEEEvvEEEEvNT_6ParamsE,"aw",@nobits
	.sectionflags	@""
	.align	16
	.zero		1024


//--------------------- .nv.shared.reserved.0     --------------------------
	.section	.nv.shared.reserved.0,"aw",@nobits
	.weak		__nv_reservedSMEM_offset_0_alias
	.size		__nv_reservedSMEM_offset_0_alias, 0, 0
	.other		__nv_reservedSMEM_offset_0_alias,@"STO_CUDA_RESERVED_SHARED STV_DEFAULT"
__nv_reservedSMEM_offset_0_alias:
	.zero		0


//--------------------- .nv.global                --------------------------
	.section	.nv.global,"aw",@nobits
.nv.global:
	.type		_ZN40_INTERNAL_7ba650cb_4_k_cu_0f4171e2_242714cute1_E,@object
	.size		_ZN40_INTERNAL_7ba650cb_4_k_cu_0f4171e2_242714cute1_E,(_ZN40_INTERNAL_7ba650cb_4_k_cu_0f4171e2_242714cuda3std3__45__cpo6cbeginE - _ZN40_INTERNAL_7ba650cb_4_k_cu_0f4171e2_242714cute1_E)
_ZN40_INTERNAL_7ba650cb_4_k_cu_0f4171e2_242714cute1_E:
	.zero		1
	.type		_ZN40_INTERNAL_7ba650cb_4_k_cu_0f4171e2_242714cuda3std3__45__cpo6cbeginE,@object
	.size		_ZN40_INTERNAL_7ba650cb_4_k_cu_0f4171e2_242714cuda3std3__45__cpo6cbeginE,(_ZN40_INTERNAL_7ba650cb_4_k_cu_0f4171e2_242714cuda3std3__48in_placeE - _ZN40_INTERNAL_7ba650cb_4_k_cu_0f4171e2_242714cuda3std3__45__cpo6cbeginE)
_ZN40_INTERNAL_7ba650cb_4_k_cu_0f4171e2_242714cuda3std3__45__cpo6cbeginE:
	.zero		1
	.type		_ZN40_INTERNAL_7ba650cb_4_k_cu_0f4171e2_242714cuda3std3__48in_placeE,@object
	.size		_ZN40_INTERNAL_7ba650cb_4_k_cu_0f4171e2_242714cuda3std3__48in_placeE,(_ZN40_INTERNAL_7ba650cb_4_k_cu_0f4171e2_242714cuda3std6ranges3__45__cpo9iter_moveE - _ZN40_INTERNAL_7ba650cb_4_k_cu_0f4171e2_242714cuda3std3__48in_placeE)
_ZN40_INTERNAL_7ba650cb_4_k_cu_0f4171e2_242714cuda3std3__48in_placeE:
	.zero		1
	.type		_ZN40_INTERNAL_7ba650cb_4_k_cu_0f4171e2_242714cuda3std6ranges3__45__cpo9iter_moveE,@object
	.size		_ZN40_INTERNAL_7ba650cb_4_k_cu_0f4171e2_242714cuda3std6ranges3__45__cpo9iter_moveE,(_ZN40_INTERNAL_7ba650cb_4_k_cu_0f4171e2_242714cuda3std3__45__cpo5beginE - _ZN40_INTERNAL_7ba650cb_4_k_cu_0f4171e2_242714cuda3std6ranges3__45__cpo9iter_moveE)
_ZN40_INTERNAL_7ba650cb_4_k_cu_0f4171e2_242714cuda3std6ranges3__45__cpo9iter_moveE:
	.zero		1
	.type		_ZN40_INTERNAL_7ba650cb_4_k_cu_0f4171e2_242714cuda3std3__45__cpo5beginE,@object
	.size		_ZN40_INTERNAL_7ba650cb_4_k_cu_0f4171e2_242714cuda3std3__45__cpo5beginE,(_ZN40_INTERNAL_7ba650cb_4_k_cu_0f4171e2_242714cuda3std3__442_GLOBAL__N__7ba650cb_4_k_cu_0f4171e2_242716ignoreE - _ZN40_INTERNAL_7ba650cb_4_k_cu_0f4171e2_242714cuda3std3__45__cpo5beginE)
_ZN40_INTERNAL_7ba650cb_4_k_cu_0f4171e2_242714cuda3std3__45__cpo5beginE:
	.zero		1
	.type		_ZN40_INTERNAL_7ba650cb_4_k_cu_0f4171e2_242714cuda3std3__442_GLOBAL__N__7ba650cb_4_k_cu_0f4171e2_242716ignoreE,@object
	.size		_ZN40_INTERNAL_7ba650cb_4_k_cu_0f4171e2_242714cuda3std3__442_GLOBAL__N__7ba650cb_4_k_cu_0f4171e2_242716ignoreE,(_ZN40_INTERNAL_7ba650cb_4_k_cu_0f4171e2_242714cute7productE - _ZN40_INTERNAL_7ba650cb_4_k_cu_0f4171e2_242714cuda3std3__442_GLOBAL__N__7ba650cb_4_k_cu_0f4171e2_242716ignoreE)
_ZN40_INTERNAL_7ba650cb_4_k_cu_0f4171e2_242714cuda3std3__442_GLOBAL__N__7ba650cb_4_k_cu_0f4171e2_242716ignoreE:
	.zero		1
	.type		_ZN40_INTERNAL_7ba650cb_4_k_cu_0f4171e2_242714cute7productE,@object
	.size		_ZN40_INTERNAL_7ba650cb_4_k_cu_0f4171e2_242714cute7productE,(_ZN40_INTERNAL_7ba650cb_4_k_cu_0f4171e2_242714cuda3std3__45__cpo3endE - _ZN40_INTERNAL_7ba650cb_4_k_cu_0f4171e2_242714cute7productE)
_ZN40_INTERNAL_7ba650cb_4_k_cu_0f4171e2_242714cute7productE:
	.zero		1
	.type		_ZN40_INTERNAL_7ba650cb_4_k_cu_0f4171e2_242714cuda3std3__45__cpo3endE,@object
	.size		_ZN40_INTERNAL_7ba650cb_4_k_cu_0f4171e2_242714cuda3std3__45__cpo3endE,(_ZN40_INTERNAL_7ba650cb_4_k_cu_0f4171e2_242714cuda3std3__419piecewise_constructE - _ZN40_INTERNAL_7ba650cb_4_k_cu_0f4171e2_242714cuda3std3__45__cpo3endE)
_ZN40_INTERNAL_7ba650cb_4_k_cu_0f4171e2_242714cuda3std3__45__cpo3endE:
	.zero		1
	.type		_ZN40_INTERNAL_7ba650cb_4_k_cu_0f4171e2_242714cuda3std3__419piecewise_constructE,@object
	.size		_ZN40_INTERNAL_7ba650cb_4_k_cu_0f4171e2_242714cuda3std3__419piecewise_constructE,(_ZN40_INTERNAL_7ba650cb_4_k_cu_0f4171e2_242714cuda3std3__45__cpo4cendE - _ZN40_INTERNAL_7ba650cb_4_k_cu_0f4171e2_242714cuda3std3__419piecewise_constructE)
_ZN40_INTERNAL_7ba650cb_4_k_cu_0f4171e2_242714cuda3std3__419piecewise_constructE:
	.zero		1
	.type		_ZN40_INTERNAL_7ba650cb_4_k_cu_0f4171e2_242714cuda3std3__45__cpo4cendE,@object
	.size		_ZN40_INTERNAL_7ba650cb_4_k_cu_0f4171e2_242714cuda3std3__45__cpo4cendE,(_ZN40_INTERNAL_7ba650cb_4_k_cu_0f4171e2_242714cuda3std6ranges3__45__cpo4swapE - _ZN40_INTERNAL_7ba650cb_4_k_cu_0f4171e2_242714cuda3std3__45__cpo4cendE)
_ZN40_INTERNAL_7ba650cb_4_k_cu_0f4171e2_242714cuda3std3__45__cpo4cendE:
	.zero		1
	.type		_ZN40_INTERNAL_7ba650cb_4_k_cu_0f4171e2_242714cuda3std6ranges3__45__cpo4swapE,@object
	.size		_ZN40_INTERNAL_7ba650cb_4_k_cu_0f4171e2_242714cuda3std6ranges3__45__cpo4swapE,(.L_8 - _ZN40_INTERNAL_7ba650cb_4_k_cu_0f4171e2_242714cuda3std6ranges3__45__cpo4swapE)
_ZN40_INTERNAL_7ba650cb_4_k_cu_0f4171e2_242714cuda3std6ranges3__45__cpo4swapE:
	.zero		1
.L_8:


//--------------------- .nv.constant0._ZN7cutlass13device_kernelINS_4gemm6kernel13GemmUniversalIN4cute5tupleIJiiiiEEENS1_10collective13CollectiveMmaINS1_34MainloopSm90TmaGmmaWarpSpecializedILi2ENS5_IJNS4_1CILi1EEESB_SB_EEENS1_32KernelTmaWarpSpecializedPingpongEEENS5_IJNSA_ILi64EEENSA_ILi128EEESF_EEENS_6half_tENS5_IJlSB_lEEESI_SJ_NS4_8TiledMMAINS4_8MMA_AtomIJNS4_4SM904GMMA26MMA_64x128x16_F32F16F16_SSILNSN_5MajorE0ELSP_0ELNSN_7ScaleInE1ELSQ_1EEEEEENS4_6LayoutISC_NS5_IJNSA_ILi0EEESU_SU_EEEEENS5_IJNS4_10UnderscoreESX_SX_EEEEENS4_13SM90_TMA_LOADENS4_14ComposedLayoutINS4_7SwizzleILi3ELi4ELi3EEENS4_18smem_ptr_flag_bitsILi16EEENST_INS5_IJNSA_ILi8EEESF_EEENS5_IJSF_SB_EEEEEEEvNS4_8identityES10_S1A_vS1B_EENS_8epilogue10collective6detail29Sm90TmaWarpSpecializedAdapterINS1E_15DefaultEpilogueISI_SJ_SJ_NS1D_6thread17LinearCombinationISI_Li1EffLNS1I_9ScaleType4KindE0ELNS_15FloatRoundStyleE2ESI_EENS1_15EpilogueDefaultEEEEEvvEEEEvNT_6ParamsE --------------------------
	.section	.nv.constant0._ZN7cutlass13device_kernelINS_4gemm6kernel13GemmUniversalIN4cute5tupleIJiiiiEEENS1_10collective13CollectiveMmaINS1_34MainloopSm90TmaGmmaWarpSpecializedILi2ENS5_IJNS4_1CILi1EEESB_SB_EEENS1_32KernelTmaWarpSpecializedPingpongEEENS5_IJNSA_ILi64EEENSA_ILi128EEESF_EEENS_6half_tENS5_IJlSB_lEEESI_SJ_NS4_8TiledMMAINS4_8MMA_AtomIJNS4_4SM904GMMA26MMA_64x128x16_F32F16F16_SSILNSN_5MajorE0ELSP_0ELNSN_7ScaleInE1ELSQ_1EEEEEENS4_6LayoutISC_NS5_IJNSA_ILi0EEESU_SU_EEEEENS5_IJNS4_10UnderscoreESX_SX_EEEEENS4_13SM90_TMA_LOADENS4_14ComposedLayoutINS4_7SwizzleILi3ELi4ELi3EEENS4_18smem_ptr_flag_bitsILi16EEENST_INS5_IJNSA_ILi8EEESF_EEENS5_IJSF_SB_EEEEEEEvNS4_8identityES10_S1A_vS1B_EENS_8epilogue10collective6detail29Sm90TmaWarpSpecializedAdapterINS1E_15DefaultEpilogueISI_SJ_SJ_NS1D_6thread17LinearCombinationISI_Li1EffLNS1I_9ScaleType4KindE0ELNS_15FloatRoundStyleE2ESI_EENS1_15EpilogueDefaultEEEEEvvEEEEvNT_6ParamsE,"a",@progbits
	.sectionflags	@""
	.align	4
.nv.constant0._ZN7cutlass13device_kernelINS_4gemm6kernel13GemmUniversalIN4cute5tupleIJiiiiEEENS1_10collective13CollectiveMmaINS1_34MainloopSm90TmaGmmaWarpSpecializedILi2ENS5_IJNS4_1CILi1EEESB_SB_EEENS1_32KernelTmaWarpSpecializedPingpongEEENS5_IJNSA_ILi64EEENSA_ILi128EEESF_EEENS_6half_tENS5_IJlSB_lEEESI_SJ_NS4_8TiledMMAINS4_8MMA_AtomIJNS4_4SM904GMMA26MMA_64x128x16_F32F16F16_SSILNSN_5MajorE0ELSP_0ELNSN_7ScaleInE1ELSQ_1EEEEEENS4_6LayoutISC_NS5_IJNSA_ILi0EEESU_SU_EEEEENS5_IJNS4_10UnderscoreESX_SX_EEEEENS4_13SM90_TMA_LOADENS4_14ComposedLayoutINS4_7SwizzleILi3ELi4ELi3EEENS4_18smem_ptr_flag_bitsILi16EEENST_INS5_IJNSA_ILi8EEESF_EEENS5_IJSF_SB_EEEEEEEvNS4_8identityES10_S1A_vS1B_EENS_8epilogue10collective6detail29Sm90TmaWarpSpecializedAdapterINS1E_15DefaultEpilogueISI_SJ_SJ_NS1D_6thread17LinearCombinationISI_Li1EffLNS1I_9ScaleType4KindE0ELNS_15FloatRoundStyleE2ESI_EENS1_15EpilogueDefaultEEEEEvvEEEEvNT_6ParamsE:
	.zero		1664


//--------------------- SYMBOLS --------------------------

	.type		.nv.reservedSmem.offset0,@object
	.size		.nv.reservedSmem.offset0,0x4
	.type		__assertfail,@function
